def attn_fwd(
    Q,
    K,
    V,
    Out,
    Lse,
    sm_scale,
    stride_qz,
    stride_qh,
    stride_qm,
    stride_qk,
    stride_kz,
    stride_kh,
    stride_kn,
    stride_kk,
    stride_vz,
    stride_vh,
    stride_vn,
    stride_vk,
    stride_oz,
    stride_oh,
    stride_om,
    stride_ok,
    seqlen_q,
    seqlen_k,
    BLOCK_M: tl.constexpr,
    BLOCK_N: tl.constexpr,
    HEAD_DIM: tl.constexpr,
    CAUSAL: tl.constexpr,
):
    start_m = tl.program_id(0)
    off_hz = tl.program_id(1)
    q_off = off_hz * stride_qh
    k_off = off_hz * stride_kh
    v_off = off_hz * stride_vh
    offs_m = start_m * BLOCK_M + tl.arange(0, BLOCK_M)
    offs_d = tl.arange(0, HEAD_DIM)
    offs_n = tl.arange(0, BLOCK_N)
    q_ptrs = Q + q_off + offs_m[:, None] * stride_qm + offs_d[None, :] * stride_qk
    k_ptrs = K + k_off + offs_d[:, None] * stride_kk + offs_n[None, :] * stride_kn
    v_ptrs = V + v_off + offs_n[:, None] * stride_vn + offs_d[None, :] * stride_vk
    m_i = tl.full([BLOCK_M], float("-inf"), dtype=tl.float32)
    l_i = tl.zeros([BLOCK_M], dtype=tl.float32) + 1.0
    acc = tl.zeros([BLOCK_M, HEAD_DIM], dtype=tl.float32)
    q = tl.load(q_ptrs)
    acc, l_i, m_i = _attn_fwd_inner(
        acc,
        l_i,
        m_i,
        q,
        k_ptrs,
        v_ptrs,
        sm_scale,
        stride_kn,
        stride_vn,
        start_m,
        seqlen_k,
        BLOCK_M,
        BLOCK_N,
        HEAD_DIM,
        CAUSAL,
    )
    acc = acc / l_i[:, None]
    lse = m_i + tl.math.log2(l_i) / 1.4426950408889634
    o_ptrs = (
        Out
        + off_hz * stride_oh
        + offs_m[:, None] * stride_om
        + offs_d[None, :] * stride_ok
    )
    tl.store(o_ptrs, acc.to(Out.dtype.element_ty))
    tl.store(Lse + off_hz * seqlen_q + offs_m, lse)

# config = {"BLOCK_M": 256, "BLOCK_N": 128, "HEAD_DIM": 16, "arch": "sm_80", "causal": true, "dtype": "fp16", "num_stages": 2, "num_warps": 8}
# arch = sm_80


// ===== COMPILED SASS (sm_80) =====

	.target	sm_80

	.elftype	@"ET_EXEC"


//--------------------- .note.nv.tkinfo           --------------------------
	.section	.note.nv.tkinfo,"",@"SHT_NOTE"
	.sectionflags	@"SHF_NOTE_NV_TKINFO"
	.tkinfo
        /*0018*/ 	.word	0x00000002
        /*0030*/ 	.string	""
        /*0030*/ 	.string	"ptxas"
        /*0030*/ 	.string	"Cuda compilation tools, release 13.0, V13.0.88"
        /*0030*/ 	.string	"Build cuda_13.0.r13.0/compiler.36424714_0"
        /*0030*/ 	.string	"-v  -suppress-debug-info  -lineinfo  -arch sm_80 "



//--------------------- .note.nv.cuinfo           --------------------------
	.section	.note.nv.cuinfo,"",@"SHT_NOTE"
	.sectionflags	@"SHF_NOTE_NV_CUINFO"
        /*0018*/ 	.short	0x0002
        /*001a*/ 	.short	0x0050
        /*001c*/ 	.short	0x0082
	.zero		2


//--------------------- .nv.info                  --------------------------
	.section	.nv.info,"",@"SHT_CUDA_INFO"
	.align	4


	//----- nvinfo : EIATTR_REGCOUNT
	.align		4
        /*0000*/ 	.byte	0x04, 0x2f
        /*0002*/ 	.short	(.L_2 - .L_1)
	.align		4
.L_1:
        /*0004*/ 	.word	index@(attn_fwd)
        /*0008*/ 	.word	0x000000ff


	//----- nvinfo : EIATTR_FRAME_SIZE
	.align		4
.L_2:
        /*000c*/ 	.byte	0x04, 0x11
        /*000e*/ 	.short	(.L_4 - .L_3)
	.align		4
.L_3:
        /*0010*/ 	.word	index@(attn_fwd)
        /*0014*/ 	.word	0x00000000


	//----- nvinfo : EIATTR_MIN_STACK_SIZE
	.align		4
.L_4:
        /*0018*/ 	.byte	0x04, 0x12
        /*001a*/ 	.short	(.L_6 - .L_5)
	.align		4
.L_5:
        /*001c*/ 	.word	index@(attn_fwd)
        /*0020*/ 	.word	0x00000000
.L_6:


//--------------------- .nv.info.attn_fwd         --------------------------
	.section	.nv.info.attn_fwd,"",@"SHT_CUDA_INFO"
	.sectionflags	@""
	.align	4


	//----- nvinfo : EIATTR_CUDA_API_VERSION
	.align		4
        /*0000*/ 	.byte	0x04, 0x37
        /*0002*/ 	.short	(.L_8 - .L_7)
.L_7:
        /*0004*/ 	.word	0x00000082


	//----- nvinfo : EIATTR_SW2861232_WAR
	.align		4
.L_8:
        /*0008*/ 	.byte	0x01, 0x35
	.zero		2


	//----- nvinfo : EIATTR_PARAM_CBANK
	.align		4
        /*000c*/ 	.byte	0x04, 0x0a
        /*000e*/ 	.short	(.L_10 - .L_9)
	.align		4
.L_9:
        /*0010*/ 	.word	index@(.nv.constant0.attn_fwd)
        /*0014*/ 	.short	0x0160
        /*0016*/ 	.short	0x0088


	//----- nvinfo : EIATTR_CBANK_PARAM_SIZE
	.align		4
.L_10:
        /*0018*/ 	.byte	0x03, 0x19
        /*001a*/ 	.short	0x0088


	//----- nvinfo : EIATTR_KPARAM_INFO
	.align		4
        /*001c*/ 	.byte	0x04, 0x17
        /*001e*/ 	.short	(.L_12 - .L_11)
.L_11:
        /*0020*/ 	.word	0x00000000
        /*0024*/ 	.short	0x0019
        /*0026*/ 	.short	0x0080
        /*0028*/ 	.byte	0x00, 0xf4, 0x21, 0x00


	//----- nvinfo : EIATTR_KPARAM_INFO
	.align		4
.L_12:
        /*002c*/ 	.byte	0x04, 0x17
        /*002e*/ 	.short	(.L_14 - .L_13)
.L_13:
        /*0030*/ 	.word	0x00000000
        /*0034*/ 	.short	0x0018
        /*0036*/ 	.short	0x0078
        /*0038*/ 	.byte	0x00, 0xf4, 0x21, 0x00


	//----- nvinfo : EIATTR_KPARAM_INFO
	.align		4
.L_14:
        /*003c*/ 	.byte	0x04, 0x17
        /*003e*/ 	.short	(.L_16 - .L_15)
.L_15:
        /*0040*/ 	.word	0x00000000
        /*0044*/ 	.short	0x0017
        /*0046*/ 	.short	0x0070
        /*0048*/ 	.byte	0x00, 0xf0, 0x11, 0x00


	//----- nvinfo : EIATTR_KPARAM_INFO
	.align		4
.L_16:
        /*004c*/ 	.byte	0x04, 0x17
        /*004e*/ 	.short	(.L_18 - .L_17)
.L_17:
        /*0050*/ 	.word	0x00000000
        /*0054*/ 	.short	0x0016
        /*0056*/ 	.short	0x006c
        /*0058*/ 	.byte	0x00, 0xf0, 0x11, 0x00


	//----- nvinfo : EIATTR_KPARAM_INFO
	.align		4
.L_18:
        /*005c*/ 	.byte	0x04, 0x17
        /*005e*/ 	.short	(.L_20 - .L_19)
.L_19:
        /*0060*/ 	.word	0x00000000
        /*0064*/ 	.short	0x0015
        /*0066*/ 	.short	0x0068
        /*0068*/ 	.byte	0x00, 0xf0, 0x11, 0x00


	//----- nvinfo : EIATTR_KPARAM_INFO
	.align		4
.L_20:
        /*006c*/ 	.byte	0x04, 0x17
        /*006e*/ 	.short	(.L_22 - .L_21)
.L_21:
        /*0070*/ 	.word	0x00000000
        /*0074*/ 	.short	0x0014
        /*0076*/ 	.short	0x0064
        /*0078*/ 	.byte	0x00, 0xf0, 0x11, 0x00


	//----- nvinfo : EIATTR_KPARAM_INFO
	.align		4
.L_22:
        /*007c*/ 	.byte	0x04, 0x17
        /*007e*/ 	.short	(.L_24 - .L_23)
.L_23:
        /*0080*/ 	.word	0x00000000
        /*0084*/ 	.short	0x0013
        /*0086*/ 	.short	0x0060
        /*0088*/ 	.byte	0x00, 0xf0, 0x11, 0x00


	//----- nvinfo : EIATTR_KPARAM_INFO
	.align		4
.L_24:
        /*008c*/ 	.byte	0x04, 0x17
        /*008e*/ 	.short	(.L_26 - .L_25)
.L_25:
        /*0090*/ 	.word	0x00000000
        /*0094*/ 	.short	0x0012
        /*0096*/ 	.short	0x005c
        /*0098*/ 	.byte	0x00, 0xf0, 0x11, 0x00


	//----- nvinfo : EIATTR_KPARAM_INFO
	.align		4
.L_26:
        /*009c*/ 	.byte	0x04, 0x17
        /*009e*/ 	.short	(.L_28 - .L_27)
.L_27:
        /*00a0*/ 	.word	0x00000000
        /*00a4*/ 	.short	0x0011
        /*00a6*/ 	.short	0x0058
        /*00a8*/ 	.byte	0x00, 0xf0, 0x11, 0x00


	//----- nvinfo : EIATTR_KPARAM_INFO
	.align		4
.L_28:
        /*00ac*/ 	.byte	0x04, 0x17
        /*00ae*/ 	.short	(.L_30 - .L_29)
.L_29:
        /*00b0*/ 	.word	0x00000000
        /*00b4*/ 	.short	0x0010
        /*00b6*/ 	.short	0x0054
        /*00b8*/ 	.byte	0x00, 0xf0, 0x11, 0x00


	//----- nvinfo : EIATTR_KPARAM_INFO
	.align		4
.L_30:
        /*00bc*/ 	.byte	0x04, 0x17
        /*00be*/ 	.short	(.L_32 - .L_31)
.L_31:
        /*00c0*/ 	.word	0x00000000
        /*00c4*/ 	.short	0x000f
        /*00c6*/ 	.short	0x0050
        /*00c8*/ 	.byte	0x00, 0xf0, 0x11, 0x00


	//----- nvinfo : EIATTR_KPARAM_INFO
	.align		4
.L_32:
        /*00cc*/ 	.byte	0x04, 0x17
        /*00ce*/ 	.short	(.L_34 - .L_33)
.L_33:
        /*00d0*/ 	.word	0x00000000
        /*00d4*/ 	.short	0x000e
        /*00d6*/ 	.short	0x004c
        /*00d8*/ 	.byte	0x00, 0xf0, 0x11, 0x00


	//----- nvinfo : EIATTR_KPARAM_INFO
	.align		4
.L_34:
        /*00dc*/ 	.byte	0x04, 0x17
        /*00de*/ 	.short	(.L_36 - .L_35)
.L_35:
        /*00e0*/ 	.word	0x00000000
        /*00e4*/ 	.short	0x000d
        /*00e6*/ 	.short	0x0048
        /*00e8*/ 	.byte	0x00, 0xf0, 0x11, 0x00


	//----- nvinfo : EIATTR_KPARAM_INFO
	.align		4
.L_36:
        /*00ec*/ 	.byte	0x04, 0x17
        /*00ee*/ 	.short	(.L_38 - .L_37)
.L_37:
        /*00f0*/ 	.word	0x00000000
        /*00f4*/ 	.short	0x000c
        /*00f6*/ 	.short	0x0044
        /*00f8*/ 	.byte	0x00, 0xf0, 0x11, 0x00


	//----- nvinfo : EIATTR_KPARAM_INFO
	.align		4
.L_38:
        /*00fc*/ 	.byte	0x04, 0x17
        /*00fe*/ 	.short	(.L_40 - .L_39)
.L_39:
        /*0100*/ 	.word	0x00000000
        /*0104*/ 	.short	0x000b
        /*0106*/ 	.short	0x0040
        /*0108*/ 	.byte	0x00, 0xf0, 0x11, 0x00


	//----- nvinfo : EIATTR_KPARAM_INFO
	.align		4
.L_40:
        /*010c*/ 	.byte	0x04, 0x17
        /*010e*/ 	.short	(.L_42 - .L_41)
.L_41:
        /*0110*/ 	.word	0x00000000
        /*0114*/ 	.short	0x000a
        /*0116*/ 	.short	0x003c
        /*0118*/ 	.byte	0x00, 0xf0, 0x11, 0x00


	//----- nvinfo : EIATTR_KPARAM_INFO
	.align		4
.L_42:
        /*011c*/ 	.byte	0x04, 0x17
        /*011e*/ 	.short	(.L_44 - .L_43)
.L_43:
        /*0120*/ 	.word	0x00000000
        /*0124*/ 	.short	0x0009
        /*0126*/ 	.short	0x0038
        /*0128*/ 	.byte	0x00, 0xf0, 0x11, 0x00


	//----- nvinfo : EIATTR_KPARAM_INFO
	.align		4
.L_44:
        /*012c*/ 	.byte	0x04, 0x17
        /*012e*/ 	.short	(.L_46 - .L_45)
.L_45:
        /*0130*/ 	.word	0x00000000
        /*0134*/ 	.short	0x0008
        /*0136*/ 	.short	0x0034
        /*0138*/ 	.byte	0x00, 0xf0, 0x11, 0x00


	//----- nvinfo : EIATTR_KPARAM_INFO
	.align		4
.L_46:
        /*013c*/ 	.byte	0x04, 0x17
        /*013e*/ 	.short	(.L_48 - .L_47)
.L_47:
        /*0140*/ 	.word	0x00000000
        /*0144*/ 	.short	0x0007
        /*0146*/ 	.short	0x0030
        /*0148*/ 	.byte	0x00, 0xf0, 0x11, 0x00


	//----- nvinfo : EIATTR_KPARAM_INFO
	.align		4
.L_48:
        /*014c*/ 	.byte	0x04, 0x17
        /*014e*/ 	.short	(.L_50 - .L_49)
.L_49:
        /*0150*/ 	.word	0x00000000
        /*0154*/ 	.short	0x0006
        /*0156*/ 	.short	0x002c
        /*0158*/ 	.byte	0x00, 0xf0, 0x11, 0x00


	//----- nvinfo : EIATTR_KPARAM_INFO
	.align		4
.L_50:
        /*015c*/ 	.byte	0x04, 0x17
        /*015e*/ 	.short	(.L_52 - .L_51)
.L_51:
        /*0160*/ 	.word	0x00000000
        /*0164*/ 	.short	0x0005
        /*0166*/ 	.short	0x0028
        /*0168*/ 	.byte	0x00, 0xf0, 0x11, 0x00


	//----- nvinfo : EIATTR_KPARAM_INFO
	.align		4
.L_52:
        /*016c*/ 	.byte	0x04, 0x17
        /*016e*/ 	.short	(.L_54 - .L_53)
.L_53:
        /*0170*/ 	.word	0x00000000
        /*0174*/ 	.short	0x0004
        /*0176*/ 	.short	0x0020
        /*0178*/ 	.byte	0x00, 0xf4, 0x21, 0x00


	//----- nvinfo : EIATTR_KPARAM_INFO
	.align		4
.L_54:
        /*017c*/ 	.byte	0x04, 0x17
        /*017e*/ 	.short	(.L_56 - .L_55)
.L_55:
        /*0180*/ 	.word	0x00000000
        /*0184*/ 	.short	0x0003
        /*0186*/ 	.short	0x0018
        /*0188*/ 	.byte	0x00, 0xf4, 0x21, 0x00


	//----- nvinfo : EIATTR_KPARAM_INFO
	.align		4
.L_56:
        /*018c*/ 	.byte	0x04, 0x17
        /*018e*/ 	.short	(.L_58 - .L_57)
.L_57:
        /*0190*/ 	.word	0x00000000
        /*0194*/ 	.short	0x0002
        /*0196*/ 	.short	0x0010
        /*0198*/ 	.byte	0x00, 0xf4, 0x21, 0x00


	//----- nvinfo : EIATTR_KPARAM_INFO
	.align		4
.L_58:
        /*019c*/ 	.byte	0x04, 0x17
        /*019e*/ 	.short	(.L_60 - .L_59)
.L_59:
        /*01a0*/ 	.word	0x00000000
        /*01a4*/ 	.short	0x0001
        /*01a6*/ 	.short	0x0008
        /*01a8*/ 	.byte	0x00, 0xf4, 0x21, 0x00


	//----- nvinfo : EIATTR_KPARAM_INFO
	.align		4
.L_60:
        /*01ac*/ 	.byte	0x04, 0x17
        /*01ae*/ 	.short	(.L_62 - .L_61)
.L_61:
        /*01b0*/ 	.word	0x00000000
        /*01b4*/ 	.short	0x0000
        /*01b6*/ 	.short	0x0000
        /*01b8*/ 	.byte	0x00, 0xf4, 0x21, 0x00


	//----- nvinfo : EIATTR_MAXREG_COUNT
	.align		4
.L_62:
        /*01bc*/ 	.byte	0x03, 0x1b
        /*01be*/ 	.short	0x00ff


	//----- nvinfo : EIATTR_NUM_BARRIERS
	.align		4
        /*01c0*/ 	.byte	0x02, 0x4c
        /*01c2*/ 	.byte	0x01
	.zero		1


	//----- nvinfo : EIATTR_MERCURY_ISA_VERSION
	.align		4
        /*01c4*/ 	.byte	0x03, 0x5f
        /*01c6*/ 	.short	0x0000


	//----- nvinfo : EIATTR_COOP_GROUP_MASK_REGIDS
	.align		4
        /*01c8*/ 	.byte	0x04, 0x29
        /*01ca*/ 	.short	(.L_64 - .L_63)


	//   ....[0]....
.L_63:
        /*01cc*/ 	.word	0xffffffff


	//   ....[1]....
        /*01d0*/ 	.word	0xffffffff


	//   ....[2]....
        /*01d4*/ 	.word	0xffffffff


	//   ....[3]....
        /*01d8*/ 	.word	0xffffffff


	//   ....[4]....
        /*01dc*/ 	.word	0xffffffff


	//   ....[5]....
        /*01e0*/ 	.word	0xffffffff


	//   ....[6]....
        /*01e4*/ 	.word	0xffffffff


	//   ....[7]....
        /*01e8*/ 	.word	0xffffffff


	//   ....[8]....
        /*01ec*/ 	.word	0xffffffff


	//   ....[9]....
        /*01f0*/ 	.word	0xffffffff


	//   ....[10]....
        /*01f4*/ 	.word	0xffffffff


	//   ....[11]....
        /*01f8*/ 	.word	0xffffffff


	//   ....[12]....
        /*01fc*/ 	.word	0xffffffff


	//   ....[13]....
        /*0200*/ 	.word	0xffffffff


	//   ....[14]....
        /*0204*/ 	.word	0xffffffff


	//   ....[15]....
        /*0208*/ 	.word	0xffffffff


	//----- nvinfo : EIATTR_COOP_GROUP_INSTR_OFFSETS
	.align		4
.L_64:
        /*020c*/ 	.byte	0x04, 0x28
        /*020e*/ 	.short	(.L_66 - .L_65)


	//   ....[0]....
.L_65:
        /*0210*/ 	.word	0x00002ab0


	//   ....[1]....
        /*0214*/ 	.word	0x00002d50


	//   ....[2]....
        /*0218*/ 	.word	0x00003970


	//   ....[3]....
        /*021c*/ 	.word	0x000039d0


	//   ....[4]....
        /*0220*/ 	.word	0x00004230


	//   ....[5]....
        /*0224*/ 	.word	0x00004280


	//   ....[6]....
        /*0228*/ 	.word	0x00004830


	//   ....[7]....
        /*022c*/ 	.word	0x000048b0


	//   ....[8]....
        /*0230*/ 	.word	0x00006990


	//   ....[9]....
        /*0234*/ 	.word	0x000069a0


	//   ....[10]....
        /*0238*/ 	.word	0x000069b0


	//   ....[11]....
        /*023c*/ 	.word	0x000069c0


	//   ....[12]....
        /*0240*/ 	.word	0x00006ab0


	//   ....[13]....
        /*0244*/ 	.word	0x00006ae0


	//   ....[14]....
        /*0248*/ 	.word	0x00006b10


	//   ....[15]....
        /*024c*/ 	.word	0x00006b30


	//----- nvinfo : EIATTR_EXIT_INSTR_OFFSETS
	.align		4
.L_66:
        /*0250*/ 	.byte	0x04, 0x1c
        /*0252*/ 	.short	(.L_68 - .L_67)


	//   ....[0]....
.L_67:
        /*0254*/ 	.word	0x000081a0


	//----- nvinfo : EIATTR_REQNTID
	.align		4
.L_68:
        /*0258*/ 	.byte	0x04, 0x10
        /*025a*/ 	.short	(.L_70 - .L_69)
.L_69:
        /*025c*/ 	.word	0x00000100
        /*0260*/ 	.word	0x00000001
        /*0264*/ 	.word	0x00000001
.L_70:


//--------------------- .nv.callgraph             --------------------------
	.section	.nv.callgraph,"",@"SHT_CUDA_CALLGRAPH"
	.align	4
	.sectionentsize	8
	.align		4
        /*0000*/ 	.word	0x00000000
	.align		4
        /*0004*/ 	.word	0xffffffff
	.align		4
        /*0008*/ 	.word	0x00000000
	.align		4
        /*000c*/ 	.word	0xfffffffe
	.align		4
        /*0010*/ 	.word	0x00000000
	.align		4
        /*0014*/ 	.word	0xfffffffd
	.align		4
        /*0018*/ 	.word	0x00000000
	.align		4
        /*001c*/ 	.word	0xfffffffc


//--------------------- .nv.rel.action            --------------------------
	.section	.nv.rel.action,"",@"SHT_CUDA_RELOCINFO"
	.align	8
	.sectionentsize	8
        /*0000*/ 	.byte	0x73, 0x00, 0x00, 0x00, 0x00, 0x00, 0x00, 0x00, 0x00, 0x00, 0x00, 0x11, 0x25, 0x00, 0x05, 0x36


//--------------------- .nv.constant4             --------------------------
	.section	.nv.constant4,"a",@progbits
	.align	8
	.align		8
.nv.constant4:
        /*0000*/ 	.dword	_$_str


//--------------------- .nv.constant0.attn_fwd    --------------------------
	.section	.nv.constant0.attn_fwd,"a",@progbits
	.sectionflags	@""
	.align	4
.nv.constant0.attn_fwd:
	.zero		488


//--------------------- .text.attn_fwd            --------------------------
	.section	.text.attn_fwd,"ax",@progbits
	.sectioninfo	@"SHI_REGISTERS=255"
	.align	128
        .global         attn_fwd
        .type           attn_fwd,@function
        .size           attn_fwd,(.L_x_3 - attn_fwd)
        .other          attn_fwd,@"STO_CUDA_ENTRY STV_DEFAULT"
attn_fwd:
.text.attn_fwd:
[----:B------:R-:W-:Y:S02]  /*0000*/  IMAD.MOV.U32 R1, RZ, RZ, c[0x0][0x28] ;  /* 0x00000a00ff017624 */ /* 0x000fe400078e00ff */
[----:B------:R-:W0:Y:S01]  /*0010*/  S2R R35, SR_CTAID.X ;  /* 0x0000000000237919 */ /* 0x000e220000002500 */
[----:B------:R-:W-:Y:S01]  /*0020*/  IMAD.MOV.U32 R37, RZ, RZ, c[0x0][0x198] ;  /* 0x00006600ff257624 */ /* 0x000fe200078e00ff */
[----:B------:R-:W-:Y:S02]  /*0030*/  ULDC.64 UR6, c[0x0][0x118] ;  /* 0x0000460000067ab9 */ /* 0x000fe40000000a00 */
[----:B------:R-:W0:Y:S01]  /*0040*/  S2R R38, SR_TID.X ;  /* 0x0000000000267919 */ /* 0x000e220000002100 */
[C---:B------:R-:W-:Y:S01]  /*0050*/  IMAD R15, R37.reuse, 0x6, RZ ;  /* 0x00000006250f7824 */ /* 0x040fe200078e02ff */
[C---:B------:R-:W-:Y:S01]  /*0060*/  SHF.L.U32 R19, R37.reuse, 0x3, RZ ;  /* 0x0000000325137819 */ /* 0x040fe200000006ff */
[C---:B------:R-:W-:Y:S01]  /*0070*/  IMAD.SHL.U32 R7, R37.reuse, 0x2, RZ ;  /* 0x0000000225077824 */ /* 0x040fe200078e00ff */
[----:B------:R-:W1:Y:S01]  /*0080*/  S2R R42, SR_CTAID.Y ;  /* 0x00000000002a7919 */ /* 0x000e620000002600 */
[C---:B------:R-:W-:Y:S02]  /*0090*/  IMAD R9, R37.reuse, 0x3, RZ ;  /* 0x0000000325097824 */ /* 0x040fe400078e02ff */
[----:B------:R-:W-:-:S02]  /*00a0*/  IMAD R23, R37, 0xa, RZ ;  /* 0x0000000a25177824 */ /* 0x000fc400078e02ff */
[C---:B------:R-:W-:Y:S02]  /*00b0*/  IMAD.SHL.U32 R11, R37.reuse, 0x4, RZ ;  /* 0x00000004250b7824 */ /* 0x040fe400078e00ff */
[C---:B------:R-:W-:Y:S02]  /*00c0*/  IMAD R27, R37.reuse, 0xc, RZ ;  /* 0x0000000c251b7824 */ /* 0x040fe400078e02ff */
[C---:B------:R-:W-:Y:S02]  /*00d0*/  IMAD R31, R37.reuse, 0xe, RZ ;  /* 0x0000000e251f7824 */ /* 0x040fe400078e02ff */
[C---:B------:R-:W-:Y:S02]  /*00e0*/  IMAD R39, R37.reuse, 0x14, RZ ;  /* 0x0000001425277824 */ /* 0x040fe400078e02ff */
[C---:B------:R-:W-:Y:S02]  /*00f0*/  IMAD R13, R37.reuse, 0x5, RZ ;  /* 0x00000005250d7824 */ /* 0x040fe400078e02ff */
[----:B------:R-:W-:-:S02]  /*0100*/  IMAD R41, R37, 0x16, RZ ;  /* 0x0000001625297824 */ /* 0x000fc400078e02ff */
[C---:B------:R-:W-:Y:S02]  /*0110*/  IMAD R43, R37.reuse, 0x18, RZ ;  /* 0x00000018252b7824 */ /* 0x040fe400078e02ff */
[C---:B------:R-:W-:Y:S01]  /*0120*/  IMAD R17, R37.reuse, 0x7, RZ ;  /* 0x0000000725117824 */ /* 0x040fe200078e02ff */
[----:B0-----:R-:W-:Y:S01]  /*0130*/  PRMT R250, R38, 0x6540, R35 ;  /* 0x0000654026fa7816 */ /* 0x001fe20000000023 */
[C---:B------:R-:W-:Y:S02]  /*0140*/  IMAD R21, R37.reuse, 0x9, RZ ;  /* 0x0000000925157824 */ /* 0x040fe400078e02ff */
[----:B------:R-:W-:Y:S02]  /*0150*/  IMAD R45, R37, 0x1a, RZ ;  /* 0x0000001a252d7824 */ /* 0x000fe400078e02ff */
[----:B-1----:R-:W-:Y:S02]  /*0160*/  IMAD R0, R42, c[0x0][0x190], RZ ;  /* 0x000064002a007a24 */ /* 0x002fe400078e02ff */
[----:B------:R-:W-:-:S02]  /*0170*/  IMAD R3, R250, c[0x0][0x194], RZ ;  /* 0x00006500fa037a24 */ /* 0x000fc400078e02ff */
[C---:B------:R-:W-:Y:S02]  /*0180*/  IMAD.SHL.U32 R2, R0.reuse, 0x2, RZ ;  /* 0x0000000200027824 */ /* 0x040fe400078e00ff */
[----:B------:R-:W-:Y:S02]  /*0190*/  IMAD.SHL.U32 R5, R3, 0x2, RZ ;  /* 0x0000000203057824 */ /* 0x000fe400078e00ff */
[----:B------:R-:W-:-:S03]  /*01a0*/  IMAD.HI R0, R0, 0x2, RZ ;  /* 0x0000000200007827 */ /* 0x000fc600078e02ff */
[----:B------:R-:W-:Y:S01]  /*01b0*/  IADD3 R2, P0, P1, R5, c[0x0][0x160], R2 ;  /* 0x0000580005027a10 */ /* 0x000fe2000791e002 */
[----:B------:R-:W-:-:S03]  /*01c0*/  IMAD.HI R3, R3, 0x2, RZ ;  /* 0x0000000203037827 */ /* 0x000fc600078e02ff */
[CC--:B------:R-:W-:Y:S01]  /*01d0*/  LEA R6, P4, R37.reuse, R2.reuse, 0x2 ;  /* 0x0000000225067211 */ /* 0x0c0fe200078810ff */
[----:B------:R-:W-:Y:S01]  /*01e0*/  IMAD R5, R37, 0x12, RZ ;  /* 0x0000001225057824 */ /* 0x000fe200078e02ff */
[----:B------:R-:W-:Y:S01]  /*01f0*/  IADD3.X R3, R3, c[0x0][0x164], R0, P0, P1 ;  /* 0x0000590003037a10 */ /* 0x000fe200007e2400 */
[----:B------:R-:W-:Y:S01]  /*0200*/  IMAD R47, R37, 0x1c, RZ ;  /* 0x0000001c252f7824 */ /* 0x000fe200078e02ff */
[-C--:B------:R-:W-:Y:S01]  /*0210*/  IADD3 R8, P5, R15, R2.reuse, RZ ;  /* 0x000000020f087210 */ /* 0x080fe20007fbe0ff */
[C---:B------:R-:W-:Y:S01]  /*0220*/  IMAD R25, R37.reuse, 0xb, RZ ;  /* 0x0000000b25197824 */ /* 0x040fe200078e02ff */
[CC--:B------:R-:W-:Y:S01]  /*0230*/  LEA R10, P6, R37.reuse, R2.reuse, 0x3 ;  /* 0x00000002250a7211 */ /* 0x0c0fe200078c18ff */
[----:B------:R-:W-:Y:S01]  /*0240*/  IMAD R49, R37, 0x1e, RZ ;  /* 0x0000001e25317824 */ /* 0x000fe200078e02ff */
[-C--:B------:R-:W-:Y:S01]  /*0250*/  IADD3 R4, P3, R7, R2.reuse, RZ ;  /* 0x0000000207047210 */ /* 0x080fe20007f7e0ff */
[----:B------:R-:W-:Y:S01]  /*0260*/  IMAD R29, R37, 0xd, RZ ;  /* 0x0000000d251d7824 */ /* 0x000fe200078e02ff */
[----:B------:R-:W-:Y:S01]  /*0270*/  LEA.HI.X.SX32 R7, R7, R3, 0x1, P4 ;  /* 0x0000000307077211 */ /* 0x000fe200020f0eff */
[----:B------:R-:W-:Y:S01]  /*0280*/  IMAD R33, R37, 0xf, RZ ;  /* 0x0000000f25217824 */ /* 0x000fe200078e02ff */
[----:B------:R-:W-:-:S02]  /*0290*/  IADD3 R12, P4, R23, R2, RZ ;  /* 0x00000002170c7210 */ /* 0x000fc40007f9e0ff */
[-C--:B------:R-:W-:Y:S01]  /*02a0*/  LEA.HI.X.SX32 R9, R9, R3.reuse, 0x1, P5 ;  /* 0x0000000309097211 */ /* 0x080fe200028f0eff */
[----:B------:R0:W2:Y:S01]  /*02b0*/  LDG.E.U16 R6, [R6.64] ;  /* 0x0000000606067981 */ /* 0x0000a2000c1e1500 */
[-C--:B------:R-:W-:Y:S02]  /*02c0*/  LEA R18, P2, R37, R2.reuse, 0x4 ;  /* 0x0000000225127211 */ /* 0x080fe400078420ff */
[-C--:B------:R-:W-:Y:S01]  /*02d0*/  IADD3 R14, P5, R27, R2.reuse, RZ ;  /* 0x000000021b0e7210 */ /* 0x080fe20007fbe0ff */
[----:B------:R1:W3:Y:S01]  /*02e0*/  LDG.E.U16 R8, [R8.64] ;  /* 0x0000000608087981 */ /* 0x0002e2000c1e1500 */
[----:B------:R-:W-:Y:S02]  /*02f0*/  LEA.HI.X.SX32 R11, R11, R3, 0x1, P6 ;  /* 0x000000030b0b7211 */ /* 0x000fe400030f0eff */
[-C--:B------:R-:W-:Y:S02]  /*0300*/  IADD3 R20, P0, R5, R2.reuse, RZ ;  /* 0x0000000205147210 */ /* 0x080fe40007f1e0ff */
[-C--:B------:R-:W-:Y:S01]  /*0310*/  IADD3 R16, P6, R31, R2.reuse, RZ ;  /* 0x000000021f107210 */ /* 0x080fe20007fde0ff */
[----:B------:R4:W5:Y:S01]  /*0320*/  LDG.E.U16 R10, [R10.64] ;  /* 0x000000060a0a7981 */ /* 0x000962000c1e1500 */
[----:B------:R-:W-:-:S02]  /*0330*/  IADD3 R22, P1, R39, R2, RZ ;  /* 0x0000000227167210 */ /* 0x000fc40007f3e0ff */
[-C--:B------:R-:W-:Y:S02]  /*0340*/  LEA.HI.X.SX32 R5, R37, R3.reuse, 0x1, P3 ;  /* 0x0000000325057211 */ /* 0x080fe400018f0eff */
[-C--:B------:R-:W-:Y:S02]  /*0350*/  IADD3 R24, P3, R41, R2.reuse, RZ ;  /* 0x0000000229187210 */ /* 0x080fe40007f7e0ff */
[-C--:B------:R-:W-:Y:S01]  /*0360*/  LEA.HI.X.SX32 R13, R13, R3.reuse, 0x1, P4 ;  /* 0x000000030d0d7211 */ /* 0x080fe200020f0eff */
[----:B------:R0:W2:Y:S01]  /*0370*/  LDG.E.U16 R4, [R4.64] ;  /* 0x0000000604047981 */ /* 0x0000a2000c1e1500 */
[----:B------:R-:W-:Y:S02]  /*0380*/  IADD3 R26, P4, R43, R2, RZ ;  /* 0x000000022b1a7210 */ /* 0x000fe40007f9e0ff */
[-C--:B------:R-:W-:Y:S01]  /*0390*/  LEA.HI.X.SX32 R15, R15, R3.reuse, 0x1, P5 ;  /* 0x000000030f0f7211 */ /* 0x080fe200028f0eff */
[----:B------:R0:W2:Y:S01]  /*03a0*/  LDG.E.U16 R34, [R12.64] ;  /* 0x000000060c227981 */ /* 0x0000a2000c1e1500 */
[----:B------:R-:W-:-:S02]  /*03b0*/  LEA.HI.X.SX32 R19, R19, R3, 0x1, P2 ;  /* 0x0000000313137211 */ /* 0x000fc400010f0eff */
[-C--:B------:R-:W-:Y:S02]  /*03c0*/  IADD3 R28, P5, R45, R2.reuse, RZ ;  /* 0x000000022d1c7210 */ /* 0x080fe40007fbe0ff */
[-C--:B------:R-:W-:Y:S01]  /*03d0*/  LEA.HI.X.SX32 R17, R17, R3.reuse, 0x1, P6 ;  /* 0x0000000311117211 */ /* 0x080fe200030f0eff */
[----:B------:R-:W2:Y:S01]  /*03e0*/  LDG.E.U16 R18, [R18.64] ;  /* 0x0000000612127981 */ /* 0x000ea2000c1e1500 */
[-C--:B------:R-:W-:Y:S02]  /*03f0*/  LEA.HI.X.SX32 R21, R21, R3.reuse, 0x1, P0 ;  /* 0x0000000315157211 */ /* 0x080fe400000f0eff */
[-C--:B------:R-:W-:Y:S01]  /*0400*/  IADD3 R30, P6, R47, R2.reuse, RZ ;  /* 0x000000022f1e7210 */ /* 0x080fe20007fde0ff */
[----:B------:R0:W3:Y:S01]  /*0410*/  LDG.E.U16 R15, [R14.64] ;  /* 0x000000060e0f7981 */ /* 0x0000e2000c1e1500 */
[-C--:B------:R-:W-:Y:S02]  /*0420*/  LEA.HI.X.SX32 R23, R23, R3.reuse, 0x1, P1 ;  /* 0x0000000317177211 */ /* 0x080fe400008f0eff */
[----:B------:R-:W-:Y:S01]  /*0430*/  LEA.HI.X.SX32 R25, R25, R3, 0x1, P3 ;  /* 0x0000000319197211 */ /* 0x000fe200018f0eff */
[----:B------:R-:W3:Y:S01]  /*0440*/  LDG.E.U16 R20, [R20.64] ;  /* 0x0000000614147981 */ /* 0x000ee2000c1e1500 */
[----:B------:R-:W-:-:S02]  /*0450*/  IADD3 R32, P2, R49, R2, RZ ;  /* 0x0000000231207210 */ /* 0x000fc40007f5e0ff */
[-C--:B------:R-:W-:Y:S01]  /*0460*/  LEA.HI.X.SX32 R27, R27, R3.reuse, 0x1, P4 ;  /* 0x000000031b1b7211 */ /* 0x080fe200020f0eff */
[----:B------:R0:W3:Y:S01]  /*0470*/  LDG.E.U16 R2, [R2.64] ;  /* 0x0000000602027981 */ /* 0x0000e2000c1e1500 */
[-C--:B------:R-:W-:Y:S02]  /*0480*/  LEA.HI.X.SX32 R29, R29, R3.reuse, 0x1, P5 ;  /* 0x000000031d1d7211 */ /* 0x080fe400028f0eff */
[-C--:B------:R-:W-:Y:S01]  /*0490*/  LEA.HI.X.SX32 R31, R31, R3.reuse, 0x1, P6 ;  /* 0x000000031f1f7211 */ /* 0x080fe200030f0eff */
[----:B------:R-:W5:Y:S01]  /*04a0*/  LDG.E.U16 R22, [R22.64] ;  /* 0x0000000616167981 */ /* 0x000f62000c1e1500 */
[----:B------:R-:W-:-:S03]  /*04b0*/  LEA.HI.X.SX32 R33, R33, R3, 0x1, P2 ;  /* 0x0000000321217211 */ /* 0x000fc600010f0eff */
[----:B------:R-:W5:Y:S04]  /*04c0*/  LDG.E.U16 R24, [R24.64] ;  /* 0x0000000618187981 */ /* 0x000f68000c1e1500 */
[----:B------:R-:W5:Y:S04]  /*04d0*/  LDG.E.U16 R26, [R26.64] ;  /* 0x000000061a1a7981 */ /* 0x000f68000c1e1500 */
[----:B------:R-:W5:Y:S04]  /*04e0*/  LDG.E.U16 R28, [R28.64] ;  /* 0x000000061c1c7981 */ /* 0x000f68000c1e1500 */
[----:B------:R-:W5:Y:S04]  /*04f0*/  LDG.E.U16 R30, [R30.64] ;  /* 0x000000061e1e7981 */ /* 0x000f68000c1e1500 */
[----:B------:R0:W5:Y:S04]  /*0500*/  LDG.E.U16 R16, [R16.64] ;  /* 0x0000000610107981 */ /* 0x000168000c1e1500 */
[----:B------:R-:W5:Y:S01]  /*0510*/  LDG.E.U16 R32, [R32.64] ;  /* 0x0000000620207981 */ /* 0x000f62000c1e1500 */
[----:B------:R-:W-:-:S05]  /*0520*/  LOP3.LUT R0, R38, 0xff, RZ, 0xc0, !PT ;  /* 0x000000ff26007812 */ /* 0x000fca00078ec0ff */
[----:B0-----:R-:W-:-:S05]  /*0530*/  IMAD.SHL.U32 R3, R0, 0x2, RZ ;  /* 0x0000000200037824 */ /* 0x001fca00078e00ff */
[C---:B------:R-:W-:Y:S02]  /*0540*/  LOP3.LUT R5, R3.reuse, 0x10, RZ, 0x3c, !PT ;  /* 0x0000001003057812 */ /* 0x040fe400078e3cff */
[C---:B------:R-:W-:Y:S02]  /*0550*/  LOP3.LUT R7, R3.reuse, 0x20, RZ, 0x3c, !PT ;  /* 0x0000002003077812 */ /* 0x040fe400078e3cff */
[C---:B-1----:R-:W-:Y:S02]  /*0560*/  LOP3.LUT R9, R3.reuse, 0x30, RZ, 0x3c, !PT ;  /* 0x0000003003097812 */ /* 0x042fe400078e3cff */
[C---:B----4-:R-:W-:Y:S02]  /*0570*/  LOP3.LUT R11, R3.reuse, 0x40, RZ, 0x3c, !PT ;  /* 0x00000040030b7812 */ /* 0x050fe400078e3cff */
[C---:B------:R-:W-:Y:S02]  /*0580*/  LOP3.LUT R17, R3.reuse, 0x50, RZ, 0x3c, !PT ;  /* 0x0000005003117812 */ /* 0x040fe400078e3cff */
[C---:B------:R-:W-:Y:S01]  /*0590*/  LOP3.LUT R252, R38.reuse, 0x3, RZ, 0xc0, !PT ;  /* 0x0000000326fc7812 */ /* 0x040fe200078ec0ff */
[----:B------:R-:W-:Y:S01]  /*05a0*/  IMAD.MOV.U32 R12, RZ, RZ, 0x3f800000 ;  /* 0x3f800000ff0c7424 */ /* 0x000fe200078e00ff */
[----:B------:R-:W-:Y:S01]  /*05b0*/  CS2R R84, SRZ ;  /* 0x0000000000547805 */ /* 0x000fe2000001ff00 */
[----:B------:R-:W-:Y:S01]  /*05c0*/  IMAD.MOV.U32 R0, RZ, RZ, -0x800000 ;  /* 0xff800000ff007424 */ /* 0x000fe200078e00ff */
[----:B------:R-:W-:Y:S01]  /*05d0*/  CS2R R86, SRZ ;  /* 0x0000000000567805 */ /* 0x000fe2000001ff00 */
[----:B------:R-:W-:Y:S01]  /*05e0*/  IMAD.MOV.U32 R14, RZ, RZ, -0x800000 ;  /* 0xff800000ff0e7424 */ /* 0x000fe200078e00ff */
[----:B------:R-:W-:Y:S01]  /*05f0*/  CS2R R88, SRZ ;  /* 0x0000000000587805 */ /* 0x000fe2000001ff00 */
[----:B------:R-:W-:Y:S01]  /*0600*/  IMAD.MOV.U32 R13, RZ, RZ, -0x800000 ;  /* 0xff800000ff0d7424 */ /* 0x000fe200078e00ff */
[----:B------:R-:W-:Y:S01]  /*0610*/  CS2R R90, SRZ ;  /* 0x00000000005a7805 */ /* 0x000fe2000001ff00 */
[----:B------:R-:W-:Y:S01]  /*0620*/  IMAD.MOV.U32 R37, RZ, RZ, -0x800000 ;  /* 0xff800000ff257424 */ /* 0x000fe200078e00ff */
[----:B------:R-:W-:Y:S01]  /*0630*/  CS2R R72, SRZ ;  /* 0x0000000000487805 */ /* 0x000fe2000001ff00 */
[----:B------:R-:W-:Y:S01]  /*0640*/  CS2R R74, SRZ ;  /* 0x00000000004a7805 */ /* 0x000fe2000001ff00 */
[----:B------:R-:W-:Y:S01]  /*0650*/  CS2R R80, SRZ ;  /* 0x0000000000507805 */ /* 0x000fe2000001ff00 */
[----:B------:R-:W-:Y:S01]  /*0660*/  CS2R R82, SRZ ;  /* 0x0000000000527805 */ /* 0x000fe2000001ff00 */
[C---:B------:R-:W-:Y:S01]  /*0670*/  LOP3.LUT R44, R38.reuse, 0xe0, RZ, 0xc0, !PT ;  /* 0x000000e0262c7812 */ /* 0x040fe200078ec0ff */
[C---:B------:R-:W-:Y:S01]  /*0680*/  IMAD.SHL.U32 R36, R38.reuse, 0x2, RZ ;  /* 0x0000000226247824 */ /* 0x040fe200078e00ff */
[----:B------:R-:W-:Y:S01]  /*0690*/  LOP3.LUT R46, R38, 0xf, RZ, 0xc0, !PT ;  /* 0x0000000f262e7812 */ /* 0x000fe200078ec0ff */
[----:B------:R-:W-:Y:S01]  /*06a0*/  IMAD.SHL.U32 R40, R252, 0x20, RZ ;  /* 0x00000020fc287824 */ /* 0x000fe200078e00ff */
[----:B--2---:R-:W-:Y:S04]  /*06b0*/  STS.U16 [R3+0x1000], R18 ;  /* 0x0010001203007388 */ /* 0x004fe80000000400 */
[----:B---3--:R0:W-:Y:S04]  /*06c0*/  STS.U16 [R3], R2 ;  /* 0x0000000203007388 */ /* 0x0081e80000000400 */
[----:B------:R-:W-:Y:S04]  /*06d0*/  STS.U16 [R5+0x200], R4 ;  /* 0x0002000405007388 */ /* 0x000fe80000000400 */
[----:B------:R-:W-:Y:S01]  /*06e0*/  STS.U16 [R5+0x1200], R20 ;  /* 0x0012001405007388 */ /* 0x000fe20000000400 */
[----:B0-----:R-:W-:-:S03]  /*06f0*/  LOP3.LUT R2, R3, 0x60, RZ, 0x3c, !PT ;  /* 0x0000006003027812 */ /* 0x001fc600078e3cff */
[----:B------:R-:W-:Y:S04]  /*0700*/  STS.U16 [R7+0x400], R6 ;  /* 0x0004000607007388 */ /* 0x000fe80000000400 */
[----:B-----5:R-:W-:Y:S01]  /*0710*/  STS.U16 [R7+0x1400], R22 ;  /* 0x0014001607007388 */ /* 0x020fe20000000400 */
[----:B------:R-:W-:-:S03]  /*0720*/  LOP3.LUT R3, R3, 0x70, RZ, 0x3c, !PT ;  /* 0x0000007003037812 */ /* 0x000fc600078e3cff */
[----:B------:R-:W-:Y:S04]  /*0730*/  STS.U16 [R9+0x600], R8 ;  /* 0x0006000809007388 */ /* 0x000fe80000000400 */
[----:B------:R-:W-:Y:S04]  /*0740*/  STS.U16 [R9+0x1600], R24 ;  /* 0x0016001809007388 */ /* 0x000fe80000000400 */
[----:B------:R-:W-:Y:S04]  /*0750*/  STS.U16 [R11+0x800], R10 ;  /* 0x0008000a0b007388 */ /* 0x000fe80000000400 */
[----:B------:R-:W-:Y:S04]  /*0760*/  STS.U16 [R11+0x1800], R26 ;  /* 0x0018001a0b007388 */ /* 0x000fe80000000400 */
[----:B------:R-:W-:Y:S04]  /*0770*/  STS.U16 [R17+0xa00], R34 ;  /* 0x000a002211007388 */ /* 0x000fe80000000400 */
[----:B------:R-:W-:Y:S04]  /*0780*/  STS.U16 [R17+0x1a00], R28 ;  /* 0x001a001c11007388 */ /* 0x000fe80000000400 */
[----:B------:R-:W-:Y:S04]  /*0790*/  STS.U16 [R2+0xc00], R15 ;  /* 0x000c000f02007388 */ /* 0x000fe80000000400 */
[----:B------:R0:W-:Y:S04]  /*07a0*/  STS.U16 [R2+0x1c00], R30 ;  /* 0x001c001e02007388 */ /* 0x0001e80000000400 */
[----:B------:R1:W-:Y:S01]  /*07b0*/  STS.U16 [R3+0xe00], R16 ;  /* 0x000e001003007388 */ /* 0x0003e20000000400 */
[----:B0-----:R-:W-:-:S03]  /*07c0*/  IMAD.SHL.U32 R2, R35, 0x100, RZ ;  /* 0x0000010023027824 */ /* 0x001fc600078e00ff */
[----:B------:R1:W-:Y:S02]  /*07d0*/  STS.U16 [R3+0x1e00], R32 ;  /* 0x001e002003007388 */ /* 0x0003e40000000400 */
[----:B------:R-:W-:-:S04]  /*07e0*/  IADD3 R251, R2, 0x100, RZ ;  /* 0x0000010002fb7810 */ /* 0x000fc80007ffe0ff */
[----:B------:R-:W-:Y:S01]  /*07f0*/  ISETP.GE.AND P0, PT, R251, 0x1, PT ;  /* 0x00000001fb00780c */ /* 0x000fe20003f06270 */
[----:B------:R-:W-:Y:S01]  /*0800*/  IMAD.MOV.U32 R10, RZ, RZ, 0x3f800000 ;  /* 0x3f800000ff0a7424 */ /* 0x000fe200078e00ff */
[----:B------:R-:W-:Y:S01]  /*0810*/  MOV R11, 0x3f800000 ;  /* 0x3f800000000b7802 */ /* 0x000fe20000000f00 */
[----:B------:R-:W-:-:S10]  /*0820*/  IMAD.MOV.U32 R9, RZ, RZ, 0x3f800000 ;  /* 0x3f800000ff097424 */ /* 0x000fd400078e00ff */
[----:B------:R-:W-:Y:S05]  /*0830*/  @!P0 BRA `(.L_x_0) ;  /* 0x0000648000008947 */ /* 0x000fea0003800000 */
[----:B-1----:R-:W-:Y:S01]  /*0840*/  IMAD R0, R42, c[0x0][0x1a0], RZ ;  /* 0x000068002a007a24 */ /* 0x002fe200078e02ff */
[----:B------:R-:W-:Y:S01]  /*0850*/  LOP3.LUT P0, RZ, R38, 0x80, RZ, 0xc0, !PT ;  /* 0x0000008026ff7812 */ /* 0x000fe2000780c0ff */
[----:B------:R-:W-:Y:S01]  /*0860*/  IMAD R5, R46, c[0x0][0x1a8], RZ ;  /* 0x00006a002e057a24 */ /* 0x000fe200078e02ff */
[----:B------:R-:W-:Y:S01]  /*0870*/  LOP3.LUT R14, R38, 0x7, RZ, 0xc0, !PT ;  /* 0x00000007260e7812 */ /* 0x000fe200078ec0ff */
[C---:B------:R-:W-:Y:S01]  /*0880*/  IMAD.SHL.U32 R3, R0.reuse, 0x2, RZ ;  /* 0x0000000200037824 */ /* 0x040fe200078e00ff */
[----:B------:R-:W-:Y:S01]  /*0890*/  SHF.R.U32.HI R8, RZ, 0x2, R38 ;  /* 0x00000002ff087819 */ /* 0x000fe20000011626 */
[----:B------:R-:W-:Y:S01]  /*08a0*/  IMAD.HI R0, R0, 0x2, RZ ;  /* 0x0000000200007827 */ /* 0x000fe200078e02ff */
[C---:B------:R-:W-:Y:S01]  /*08b0*/  SHF.L.U32 R4, R5.reuse, 0x1, RZ ;  /* 0x0000000105047819 */ /* 0x040fe200000006ff */
[----:B------:R-:W-:Y:S01]  /*08c0*/  CS2R R84, SRZ ;  /* 0x0000000000547805 */ /* 0x000fe2000001ff00 */
[----:B------:R-:W-:Y:S01]  /*08d0*/  SEL R10, RZ, 0x110, !P0 ;  /* 0x00000110ff0a7807 */ /* 0x000fe20004000000 */
[----:B------:R-:W-:Y:S01]  /*08e0*/  IMAD.HI R5, R5, 0x2, RZ ;  /* 0x0000000205057827 */ /* 0x000fe200078e02ff */
[----:B------:R-:W-:Y:S01]  /*08f0*/  IADD3 R229, P1, P2, R4, c[0x0][0x168], R3 ;  /* 0x00005a0004e57a10 */ /* 0x000fe20007a3e003 */
[----:B------:R-:W-:Y:S01]  /*0900*/  CS2R R86, SRZ ;  /* 0x0000000000567805 */ /* 0x000fe2000001ff00 */
[----:B------:R-:W-:Y:S01]  /*0910*/  LOP3.LUT R3, R38, 0x7f, RZ, 0xc0, !PT ;  /* 0x0000007f26037812 */ /* 0x000fe200078ec0ff */
[----:B------:R-:W-:Y:S01]  /*0920*/  IMAD R4, R42, c[0x0][0x1b0], RZ ;  /* 0x00006c002a047a24 */ /* 0x000fe200078e02ff */
[----:B------:R-:W-:Y:S01]  /*0930*/  IADD3.X R17, R5, c[0x0][0x16c], R0, P1, P2 ;  /* 0x00005b0005117a10 */ /* 0x000fe20000fe4400 */
[----:B------:R-:W-:Y:S01]  /*0940*/  IMAD.MOV.U32 R19, RZ, RZ, c[0x0][0x1a4] ;  /* 0x00006900ff137624 */ /* 0x000fe200078e00ff */
[----:B------:R-:W-:Y:S01]  /*0950*/  SHF.R.U32.HI R5, RZ, 0x4, R38 ;  /* 0x00000004ff057819 */ /* 0x000fe20000011626 */
[----:B------:R-:W-:Y:S01]  /*0960*/  IMAD R7, R3, c[0x0][0x1b4], RZ ;  /* 0x00006d0003077a24 */ /* 0x000fe200078e02ff */
[----:B------:R-:W-:Y:S01]  /*0970*/  SHF.R.U32.HI R11, RZ, 0x1, R44 ;  /* 0x00000001ff0b7819 */ /* 0x000fe2000001162c */
[----:B------:R-:W-:Y:S01]  /*0980*/  IMAD.SHL.U32 R6, R4, 0x2, RZ ;  /* 0x0000000204067824 */ /* 0x000fe200078e00ff */
[----:B------:R-:W-:Y:S01]  /*0990*/  SGXT.U32 R8, R8, 0x3 ;  /* 0x000000030808781a */ /* 0x000fe20000000000 */
[----:B------:R-:W-:Y:S01]  /*09a0*/  IMAD.SHL.U32 R9, R7, 0x2, RZ ;  /* 0x0000000207097824 */ /* 0x000fe200078e00ff */
[----:B------:R-:W-:Y:S01]  /*09b0*/  SGXT.U32 R5, R5, 0x4 ;  /* 0x000000040505781a */ /* 0x000fe20000000000 */
[----:B------:R-:W-:Y:S01]  /*09c0*/  IMAD.HI R4, R4, 0x2, RZ ;  /* 0x0000000204047827 */ /* 0x000fe200078e02ff */
[----:B------:R-:W-:Y:S01]  /*09d0*/  LOP3.LUT R2, R2, R11, R8, 0xfe, !PT ;  /* 0x0000000b02027212 */ /* 0x000fe200078efe08 */
[----:B------:R-:W-:Y:S01]  /*09e0*/  CS2R R88, SRZ ;  /* 0x0000000000587805 */ /* 0x000fe2000001ff00 */
[----:B------:R-:W-:Y:S01]  /*09f0*/  IADD3 R212, P0, P1, R9, c[0x0][0x170], R6 ;  /* 0x00005c0009d47a10 */ /* 0x000fe2000791e006 */
[----:B------:R-:W-:Y:S01]  /*0a00*/  IMAD.SHL.U32 R6, R14, 0x10, RZ ;  /* 0x000000100e067824 */ /* 0x000fe200078e00ff */
[----:B------:R-:W-:Y:S01]  /*0a10*/  LOP3.LUT R11, R38, 0x10, RZ, 0xc0, !PT ;  /* 0x00000010260b7812 */ /* 0x000fe200078ec0ff */
[----:B------:R-:W-:Y:S01]  /*0a20*/  IMAD R5, R5, c[0x0][0x1a4], RZ ;  /* 0x0000690005057a24 */ /* 0x000fe200078e02ff */
[--C-:B------:R-:W-:Y:S01]  /*0a30*/  SHF.R.U32.HI R0, RZ, 0x7, R38.reuse ;  /* 0x00000007ff007819 */ /* 0x100fe20000011626 */
[----:B------:R-:W-:Y:S01]  /*0a40*/  IMAD.HI R7, R7, 0x2, RZ ;  /* 0x0000000207077827 */ /* 0x000fe200078e02ff */
[----:B------:R-:W-:Y:S01]  /*0a50*/  LOP3.LUT R6, R6, 0xe0, R38, 0x78, !PT ;  /* 0x000000e006067812 */ /* 0x000fe200078e7826 */
[----:B------:R-:W-:Y:S01]  /*0a60*/  CS2R R90, SRZ ;  /* 0x00000000005a7805 */ /* 0x000fe2000001ff00 */
[----:B------:R-:W-:Y:S01]  /*0a70*/  SGXT.U32 R0, R0, 0x1 ;  /* 0x000000010000781a */ /* 0x000fe20000000000 */
[----:B------:R-:W-:Y:S01]  /*0a80*/  IMAD R9, R14, 0x2, R11 ;  /* 0x000000020e097824 */ /* 0x000fe200078e020b */
[----:B------:R-:W-:Y:S01]  /*0a90*/  LOP3.LUT R210, R6, 0x10, R36, 0x78, !PT ;  /* 0x0000001006d27812 */ /* 0x000fe200078e7824 */
[----:B------:R-:W-:Y:S01]  /*0aa0*/  IMAD.SHL.U32 R3, R3, 0x2, RZ ;  /* 0x0000000203037824 */ /* 0x000fe200078e00ff */
[----:B------:R-:W-:Y:S01]  /*0ab0*/  LEA R6, R19, R5, 0x4 ;  /* 0x0000000513067211 */ /* 0x000fe200078e20ff */
[----:B------:R-:W-:Y:S01]  /*0ac0*/  IMAD.MOV.U32 R16, RZ, RZ, c[0x0][0x1b8] ;  /* 0x00006e00ff107624 */ /* 0x000fe200078e00ff */
[----:B------:R-:W-:Y:S01]  /*0ad0*/  SHF.R.S32.HI R8, RZ, 0x2, R38 ;  /* 0x00000002ff087819 */ /* 0x000fe20000011426 */
[----:B------:R-:W-:Y:S01]  /*0ae0*/  IMAD.U32 R210, R9, 0x100, R210 ;  /* 0x0000010009d27824 */ /* 0x000fe200078e00d2 */
[----:B------:R-:W-:Y:S01]  /*0af0*/  IADD3.X R15, R7, c[0x0][0x174], R4, P0, P1 ;  /* 0x00005d00070f7a10 */ /* 0x000fe200007e2404 */
[----:B------:R-:W-:Y:S01]  /*0b00*/  IMAD R9, R0, c[0x0][0x1b8], RZ ;  /* 0x00006e0000097a24 */ /* 0x000fe200078e02ff */
[----:B------:R-:W-:Y:S01]  /*0b10*/  SGXT R8, R8, 0x1 ;  /* 0x000000010808781a */ /* 0x000fe20000000200 */
[----:B------:R-:W-:Y:S01]  /*0b20*/  IMAD R0, R19, 0x10, R6 ;  /* 0x0000001013007824 */ /* 0x000fe200078e0206 */
[----:B------:R-:W-:Y:S01]  /*0b30*/  LEA R242, P0, R5, R229, 0x1 ;  /* 0x000000e505f27211 */ /* 0x000fe200078008ff */
[----:B------:R-:W-:Y:S01]  /*0b40*/  IMAD.MOV.U32 R22, RZ, RZ, -0x800000 ;  /* 0xff800000ff167424 */ /* 0x000fe200078e00ff */
[----:B------:R-:W-:Y:S01]  /*0b50*/  LOP3.LUT R8, R40, 0x90, R8, 0xf8, !PT ;  /* 0x0000009028087812 */ /* 0x000fe200078ef808 */
[----:B------:R-:W-:Y:S01]  /*0b60*/  IMAD R7, R19, 0x10, R0 ;  /* 0x0000001013077824 */ /* 0x000fe200078e0200 */
[----:B------:R-:W-:Y:S01]  /*0b70*/  LEA.HI.X.SX32 R243, R5, R17, 0x1, P0 ;  /* 0x0000001105f37211 */ /* 0x000fe200000f0eff */
[----:B------:R-:W-:Y:S01]  /*0b80*/  IMAD.MOV.U32 R61, RZ, RZ, -0x800000 ;  /* 0xff800000ff3d7424 */ /* 0x000fe200078e00ff */
[----:B------:R-:W-:Y:S01]  /*0b90*/  LEA R240, P1, R6, R229, 0x1 ;  /* 0x000000e506f07211 */ /* 0x000fe200078208ff */
[C---:B------:R-:W-:Y:S01]  /*0ba0*/  IMAD R5, R19.reuse, 0x10, R7 ;  /* 0x0000001013057824 */ /* 0x040fe200078e0207 */
[----:B------:R-:W-:Y:S01]  /*0bb0*/  LOP3.LUT R3, R10, R3, RZ, 0x3c, !PT ;  /* 0x000000030a037212 */ /* 0x000fe200078e3cff */
[----:B------:R-:W-:Y:S01]  /*0bc0*/  IMAD.MOV.U32 R66, RZ, RZ, -0x800000 ;  /* 0xff800000ff427424 */ /* 0x000fe200078e00ff */
[----:B------:R-:W-:Y:S01]  /*0bd0*/  LOP3.LUT R4, R8, 0x10, R36, 0x78, !PT ;  /* 0x0000001008047812 */ /* 0x000fe200078e7824 */
[----:B------:R-:W-:Y:S01]  /*0be0*/  CS2R R72, SRZ ;  /* 0x0000000000487805 */ /* 0x000fe2000001ff00 */
[----:B------:R-:W-:Y:S01]  /*0bf0*/  LEA R10, R16, R9, 0x1 ;  /* 0x00000009100a7211 */ /* 0x000fe200078e08ff */
[----:B------:R-:W-:Y:S01]  /*0c00*/  CS2R R74, SRZ ;  /* 0x00000000004a7805 */ /* 0x000fe2000001ff00 */
[----:B------:R-:W-:Y:S01]  /*0c10*/  LEA.HI.X.SX32 R241, R6, R17, 0x1, P1 ;  /* 0x0000001106f17211 */ /* 0x000fe200008f0eff */
[----:B------:R-:W-:Y:S01]  /*0c20*/  IMAD R6, R19, 0x10, R5 ;  /* 0x0000001013067824 */ /* 0x000fe200078e0205 */
[-C--:B------:R-:W-:Y:S01]  /*0c30*/  LEA R238, P1, R0, R229.reuse, 0x1 ;  /* 0x000000e500ee7211 */ /* 0x080fe200078208ff */
[----:B------:R-:W-:Y:S01]  /*0c40*/  IMAD R4, R11, 0x10, R4 ;  /* 0x000000100b047824 */ /* 0x000fe200078e0204 */
[----:B------:R-:W-:Y:S01]  /*0c50*/  LEA R236, P2, R7, R229, 0x1 ;  /* 0x000000e507ec7211 */ /* 0x000fe200078408ff */
[----:B------:R-:W-:Y:S01]  /*0c60*/  IMAD R11, R16, 0x2, R10 ;  /* 0x00000002100b7824 */ /* 0x000fe200078e020a */
[----:B------:R-:W-:Y:S01]  /*0c70*/  LEA.HI.X.SX32 R239, R0, R17, 0x1, P1 ;  /* 0x0000001100ef7211 */ /* 0x000fe200008f0eff */
[----:B------:R-:W-:Y:S01]  /*0c80*/  IMAD R8, R19, 0x10, R6 ;  /* 0x0000001013087824 */ /* 0x000fe200078e0206 */
[----:B------:R-:W-:Y:S01]  /*0c90*/  LEA R234, P1, R5, R229, 0x1 ;  /* 0x000000e505ea7211 */ /* 0x000fe200078208ff */
[----:B------:R-:W-:Y:S01]  /*0ca0*/  IMAD R12, R16, 0x2, R11 ;  /* 0x00000002100c7824 */ /* 0x000fe200078e020b */
[----:B------:R-:W-:Y:S01]  /*0cb0*/  LEA.HI.X.SX32 R237, R7, R17, 0x1, P2 ;  /* 0x0000001107ed7211 */ /* 0x000fe200010f0eff */
[----:B------:R-:W-:Y:S01]  /*0cc0*/  IMAD R0, R19, 0x10, R8 ;  /* 0x0000001013007824 */ /* 0x000fe200078e0208 */
[-C--:B------:R-:W-:Y:S01]  /*0cd0*/  LEA R232, P2, R6, R229.reuse, 0x1 ;  /* 0x000000e506e87211 */ /* 0x080fe200078408ff */
[----:B------:R-:W-:Y:S01]  /*0ce0*/  IMAD R7, R14, 0x110, RZ ;  /* 0x000001100e077824 */ /* 0x000fe200078e02ff */
[----:B------:R-:W-:Y:S01]  /*0cf0*/  LEA R13, R16, R12, 0x1 ;  /* 0x0000000c100d7211 */ /* 0x000fe200078e08ff */
[----:B------:R-:W-:Y:S01]  /*0d00*/  CS2R R80, SRZ ;  /* 0x0000000000507805 */ /* 0x000fe2000001ff00 */
[-C--:B------:R-:W-:Y:S01]  /*0d10*/  LEA R228, P4, R0, R229.reuse, 0x1 ;  /* 0x000000e500e47211 */ /* 0x080fe200078808ff */
[----:B------:R-:W-:Y:S01]  /*0d20*/  CS2R R82, SRZ ;  /* 0x0000000000527805 */ /* 0x000fe2000001ff00 */
[----:B------:R-:W-:Y:S01]  /*0d30*/  LEA R230, P3, R8, R229, 0x1 ;  /* 0x000000e508e67211 */ /* 0x000fe200078608ff */
[----:B------:R-:W-:Y:S01]  /*0d40*/  UMOV UR4, URZ ;  /* 0x0000003f00047c82 */ /* 0x000fe20008000000 */
[-C--:B------:R-:W-:Y:S01]  /*0d50*/  LEA.HI.X.SX32 R235, R5, R17.reuse, 0x1, P1 ;  /* 0x0000001105eb7211 */ /* 0x080fe200008f0eff */
[----:B------:R-:W-:Y:S01]  /*0d60*/  UMOV UR5, URZ ;  /* 0x0000003f00057c82 */ /* 0x000fe20008000000 */
[----:B------:R-:W-:Y:S01]  /*0d70*/  LEA.HI.X.SX32 R229, R0, R17, 0x1, P4 ;  /* 0x0000001100e57211 */ /* 0x000fe200020f0eff */
[----:B------:R-:W-:Y:S01]  /*0d80*/  IMAD R0, R16, 0x2, R13 ;  /* 0x0000000210007824 */ /* 0x000fe200078e020d */
[----:B------:R-:W-:-:S02]  /*0d90*/  LEA R224, P1, R10, R212, 0x1 ;  /* 0x000000d40ae07211 */ /* 0x000fc400078208ff */
[CC--:B------:R-:W-:Y:S01]  /*0da0*/  LEA R226, P0, R9.reuse, R212.reuse, 0x1 ;  /* 0x000000d409e27211 */ /* 0x0c0fe200078008ff */
[----:B------:R-:W-:Y:S01]  /*0db0*/  IMAD R5, R16, 0x2, R0 ;  /* 0x0000000210057824 */ /* 0x000fe200078e0200 */
[----:B------:R-:W-:Y:S01]  /*0dc0*/  LEA.HI.X.SX32 R225, R10, R15, 0x1, P1 ;  /* 0x0000000f0ae17211 */ /* 0x000fe200008f0eff */
[----:B------:R-:W-:Y:S01]  /*0dd0*/  IMAD.MOV.U32 R10, RZ, RZ, 0x3f800000 ;  /* 0x3f800000ff0a7424 */ /* 0x000fe200078e00ff */
[----:B------:R-:W-:Y:S02]  /*0de0*/  LEA R216, P1, R0, R212, 0x1 ;  /* 0x000000d400d87211 */ /* 0x000fe400078208ff */
[----:B------:R-:W-:Y:S01]  /*0df0*/  LEA.HI.X.SX32 R233, R6, R17, 0x1, P2 ;  /* 0x0000001106e97211 */ /* 0x000fe200010f0eff */
[----:B------:R-:W-:Y:S01]  /*0e00*/  IMAD R6, R16, 0x2, R5 ;  /* 0x0000000210067824 */ /* 0x000fe200078e0205 */
[-C--:B------:R-:W-:Y:S02]  /*0e10*/  LEA.HI.X.SX32 R217, R0, R15.reuse, 0x1, P1 ;  /* 0x0000000f00d97211 */ /* 0x080fe400008f0eff */
[----:B------:R-:W-:Y:S01]  /*0e20*/  LEA.HI.X.SX32 R227, R9, R15, 0x1, P0 ;  /* 0x0000000f09e37211 */ /* 0x000fe200000f0eff */
[----:B------:R-:W-:Y:S01]  /*0e30*/  IMAD.MOV.U32 R9, RZ, RZ, 0x3f800000 ;  /* 0x3f800000ff097424 */ /* 0x000fe200078e00ff */
[----:B------:R-:W-:-:S02]  /*0e40*/  SHF.R.S32.HI R0, RZ, 0x6, R38 ;  /* 0x00000006ff007819 */ /* 0x000fc40000011426 */
[CC--:B------:R-:W-:Y:S02]  /*0e50*/  LEA R222, P0, R11.reuse, R212.reuse, 0x1 ;  /* 0x000000d40bde7211 */ /* 0x0c0fe400078008ff */
[----:B------:R-:W-:Y:S02]  /*0e60*/  LEA R220, P2, R12, R212, 0x1 ;  /* 0x000000d40cdc7211 */ /* 0x000fe400078408ff */
[----:B------:R-:W-:Y:S02]  /*0e70*/  SGXT R0, R0, 0x1 ;  /* 0x000000010000781a */ /* 0x000fe40000000200 */
[-C--:B------:R-:W-:Y:S01]  /*0e80*/  LEA.HI.X.SX32 R223, R11, R15.reuse, 0x1, P0 ;  /* 0x0000000f0bdf7211 */ /* 0x080fe200000f0eff */
[----:B------:R-:W-:Y:S01]  /*0e90*/  IMAD.MOV.U32 R11, RZ, RZ, 0x3f800000 ;  /* 0x3f800000ff0b7424 */ /* 0x000fe200078e00ff */
[----:B------:R-:W-:Y:S02]  /*0ea0*/  LEA.HI.X.SX32 R221, R12, R15, 0x1, P2 ;  /* 0x0000000f0cdd7211 */ /* 0x000fe400010f0eff */
[----:B------:R-:W-:-:S02]  /*0eb0*/  LEA.HI.X.SX32 R231, R8, R17, 0x1, P3 ;  /* 0x0000001108e77211 */ /* 0x000fc400018f0eff */
[-C--:B------:R-:W-:Y:S02]  /*0ec0*/  LEA R218, P0, R13, R212.reuse, 0x1 ;  /* 0x000000d40dda7211 */ /* 0x080fe400078008ff */
[-C--:B------:R-:W-:Y:S02]  /*0ed0*/  LEA R214, P2, R5, R212.reuse, 0x1 ;  /* 0x000000d405d67211 */ /* 0x080fe400078408ff */
[----:B------:R-:W-:Y:S02]  /*0ee0*/  LEA R212, P3, R6, R212, 0x1 ;  /* 0x000000d406d47211 */ /* 0x000fe400078608ff */
[----:B------:R-:W-:Y:S02]  /*0ef0*/  LOP3.LUT R0, R0, 0x90, RZ, 0xc0, !PT ;  /* 0x0000009000007812 */ /* 0x000fe400078ec0ff */
[----:B------:R-:W-:Y:S02]  /*0f00*/  LOP3.LUT R7, R7, 0x30, R36, 0x78, !PT ;  /* 0x0000003007077812 */ /* 0x000fe400078e7824 */
[-C--:B------:R-:W-:Y:S01]  /*0f10*/  LEA.HI.X.SX32 R215, R5, R15.reuse, 0x1, P2 ;  /* 0x0000000f05d77211 */ /* 0x080fe200010f0eff */
[----:B------:R-:W-:Y:S01]  /*0f20*/  IMAD.MOV.U32 R5, RZ, RZ, RZ ;  /* 0x000000ffff057224 */ /* 0x000fe200078e00ff */
[-C--:B------:R-:W-:Y:S01]  /*0f30*/  LEA.HI.X.SX32 R213, R6, R15.reuse, 0x1, P3 ;  /* 0x0000000f06d57211 */ /* 0x080fe200018f0eff */
[----:B------:R-:W-:Y:S01]  /*0f40*/  IMAD.MOV.U32 R6, RZ, RZ, RZ ;  /* 0x000000ffff067224 */ /* 0x000fe200078e00ff */
[----:B------:R-:W-:-:S02]  /*0f50*/  LEA.HI.X.SX32 R219, R13, R15, 0x1, P0 ;  /* 0x0000000f0ddb7211 */ /* 0x000fc400000f0eff */
[----:B------:R-:W-:Y:S02]  /*0f60*/  MOV R12, 0x3f800000 ;  /* 0x3f800000000c7802 */ /* 0x000fe40000000f00 */
[----:B------:R-:W-:Y:S02]  /*0f70*/  MOV R79, 0xff800000 ;  /* 0xff800000004f7802 */ /* 0x000fe40000000f00 */
[----:B------:R-:W-:Y:S02]  /*0f80*/  LOP3.LUT R8, R0, 0x17e, R36, 0x78, !PT ;  /* 0x0000017e00087812 */ /* 0x000fe400078e7824 */
[C---:B------:R-:W-:Y:S02]  /*0f90*/  LOP3.LUT R244, R2.reuse, 0x88, RZ, 0xfc, !PT ;  /* 0x0000008802f47812 */ /* 0x040fe400078efcff */
[C---:B------:R-:W-:Y:S02]  /*0fa0*/  LOP3.LUT R211, R2.reuse, 0x80, RZ, 0xfc, !PT ;  /* 0x0000008002d37812 */ /* 0x040fe400078efcff */
[----:B------:R-:W-:-:S02]  /*0fb0*/  LOP3.LUT R245, R2, 0x8, RZ, 0xfc, !PT ;  /* 0x0000000802f57812 */ /* 0x000fc400078efcff */
[C---:B------:R-:W-:Y:S02]  /*0fc0*/  LOP3.LUT R249, R3.reuse, 0x20, RZ, 0x3c, !PT ;  /* 0x0000002003f97812 */ /* 0x040fe400078e3cff */
[C---:B------:R-:W-:Y:S02]  /*0fd0*/  LOP3.LUT R248, R3.reuse, 0x40, RZ, 0x3c, !PT ;  /* 0x0000004003f87812 */ /* 0x040fe400078e3cff */
[----:B------:R-:W-:Y:S02]  /*0fe0*/  LOP3.LUT R247, R3, 0x60, RZ, 0x3c, !PT ;  /* 0x0000006003f77812 */ /* 0x000fe400078e3cff */
[----:B------:R-:W-:Y:S02]  /*0ff0*/  LOP3.LUT R246, R7, 0x40, RZ, 0x3c, !PT ;  /* 0x0000004007f67812 */ /* 0x000fe400078e3cff */
.L_x_1:
[----:B------:R-:W-:-:S04]  /*1000*/  IMAD.WIDE R14, R6, 0x2, R242 ;  /* 0x00000002060e7825 */ /* 0x000fc800078e02f2 */
[C---:B------:R-:W-:Y:S02]  /*1010*/  IMAD.WIDE R20, R6.reuse, 0x2, R236 ;  /* 0x0000000206147825 */ /* 0x040fe400078e02ec */
[----:B------:R-:W2:Y:S02]  /*1020*/  LDG.E.U16 R15, [R14.64] ;  /* 0x000000060e0f7981 */ /* 0x000ea4000c1e1500 */
[C---:B------:R-:W-:Y:S02]  /*1030*/  IMAD.WIDE R24, R6.reuse, 0x2, R234 ;  /* 0x0000000206187825 */ /* 0x040fe400078e02ea */
[----:B------:R-:W3:Y:S02]  /*1040*/  LDG.E.U16 R21, [R20.64] ;  /* 0x0000000614157981 */ /* 0x000ee4000c1e1500 */
[C---:B------:R-:W-:Y:S02]  /*1050*/  IMAD.WIDE R26, R6.reuse, 0x2, R232 ;  /* 0x00000002061a7825 */ /* 0x040fe400078e02e8 */
[----:B------:R-:W4:Y:S02]  /*1060*/  LDG.E.U16 R25, [R24.64] ;  /* 0x0000000618197981 */ /* 0x000f24000c1e1500 */
[----:B------:R-:W-:-:S02]  /*1070*/  IMAD.WIDE R28, R6, 0x2, R230 ;  /* 0x00000002061c7825 */ /* 0x000fc400078e02e6 */
[----:B------:R-:W5:Y:S02]  /*1080*/  LDG.E.U16 R27, [R26.64] ;  /* 0x000000061a1b7981 */ /* 0x000f64000c1e1500 */
[C---:B------:R-:W-:Y:S02]  /*1090*/  IMAD.WIDE R30, R6.reuse, 0x2, R228 ;  /* 0x00000002061e7825 */ /* 0x040fe400078e02e4 */
[----:B------:R-:W5:Y:S02]  /*10a0*/  LDG.E.U16 R29, [R28.64] ;  /* 0x000000061c1d7981 */ /* 0x000f64000c1e1500 */
[C---:B------:R-:W-:Y:S02]  /*10b0*/  IMAD.WIDE R16, R6.reuse, 0x2, R240 ;  /* 0x0000000206107825 */ /* 0x040fe400078e02f0 */
[----:B------:R-:W5:Y:S02]  /*10c0*/  LDG.E.U16 R31, [R30.64] ;  /* 0x000000061e1f7981 */ /* 0x000f64000c1e1500 */
[----:B------:R-:W-:-:S02]  /*10d0*/  IMAD.WIDE R18, R6, 0x2, R238 ;  /* 0x0000000206127825 */ /* 0x000fc400078e02ee */
[----:B------:R-:W5:Y:S04]  /*10e0*/  LDG.E.U16 R13, [R16.64] ;  /* 0x00000006100d7981 */ /* 0x000f68000c1e1500 */
[----:B------:R-:W5:Y:S04]  /*10f0*/  LDG.E.U16 R23, [R18.64] ;  /* 0x0000000612177981 */ /* 0x000f68000c1e1500 */
[----:B------:R-:W-:Y:S01]  /*1100*/  BAR.SYNC.DEFER_BLOCKING 0x0 ;  /* 0x0000000000007b1d */ /* 0x000fe20000010000 */
[----:B------:R-:W-:-:S05]  /*1110*/  LEA R128, P0, R252, UR4, 0x1 ;  /* 0x00000004fc807c11 */ /* 0x000fca000f8008ff */
[----:B------:R-:W-:Y:S01]  /*1120*/  IMAD.X R76, RZ, RZ, UR5, P0 ;  /* 0x00000005ff4c7e24 */ /* 0x000fe200080e06ff */
[----:B------:R-:W-:-:S04]  /*1130*/  IADD3 R0, P6, R128, 0x11, RZ ;  /* 0x0000001180007810 */ /* 0x000fc80007fde0ff */
[----:B------:R-:W-:Y:S01]  /*1140*/  ISETP.GT.U32.AND P4, PT, R0, R2, PT ;  /* 0x000000020000720c */ /* 0x000fe20003f84070 */
[----:B--2---:R-:W-:Y:S04]  /*1150*/  STS.U16 [R8+0x2000], R15 ;  /* 0x0020000f08007388 */ /* 0x004fe80000000400 */
[----:B---3--:R-:W-:Y:S04]  /*1160*/  STS.U16 [R8+0x2600], R21 ;  /* 0x0026001508007388 */ /* 0x008fe80000000400 */
[----:B----4-:R-:W-:Y:S04]  /*1170*/  STS.U16 [R8+0x2800], R25 ;  /* 0x0028001908007388 */ /* 0x010fe80000000400 */
[----:B-----5:R-:W-:Y:S04]  /*1180*/  STS.U16 [R8+0x2a00], R27 ;  /* 0x002a001b08007388 */ /* 0x020fe80000000400 */
[----:B------:R-:W-:Y:S04]  /*1190*/  STS.U16 [R8+0x2c00], R29 ;  /* 0x002c001d08007388 */ /* 0x000fe80000000400 */
[----:B------:R-:W-:Y:S04]  /*11a0*/  STS.U16 [R8+0x2e00], R31 ;  /* 0x002e001f08007388 */ /* 0x000fe80000000400 */
[----:B------:R0:W-:Y:S04]  /*11b0*/  STS.U16 [R8+0x2200], R13 ;  /* 0x0022000d08007388 */ /* 0x0001e80000000400 */
[----:B------:R-:W-:Y:S04]  /*11c0*/  STS.U16 [R8+0x2400], R23 ;  /* 0x0024001708007388 */ /* 0x000fe80000000400 */
[----:B------:R-:W-:Y:S06]  /*11d0*/  BAR.SYNC.DEFER_BLOCKING 0x0 ;  /* 0x0000000000007b1d */ /* 0x000fec0000010000 */
[----:B------:R-:W-:Y:S04]  /*11e0*/  LDSM.16.MT88.4 R16, [R210] ;  /* 0x00000000d210783b */ /* 0x000fe80000004200 */
[----:B------:R-:W1:Y:S04]  /*11f0*/  LDSM.16.M88.4 R100, [R4+0x2200] ;  /* 0x002200000464783b */ /* 0x000e680000000200 */
[----:B------:R-:W2:Y:S04]  /*1200*/  LDSM.16.MT88.4 R156, [R210+0x100] ;  /* 0x00010000d29c783b */ /* 0x000ea80000004200 */
[----:B------:R-:W3:Y:S01]  /*1210*/  LDSM.16.M88.4 R52, [R4+0x2400] ;  /* 0x002400000434783b */ /* 0x000ee20000000200 */
[----:B0-----:R-:W-:-:S03]  /*1220*/  IADD3 R13, P2, R128, 0x10, RZ ;  /* 0x00000010800d7810 */ /* 0x001fc60007f5e0ff */
[----:B------:R-:W0:Y:S01]  /*1230*/  LDSM.16.M88.4 R152, [R4+0x2600] ;  /* 0x002600000498783b */ /* 0x000e220000000200 */
[C---:B------:R-:W-:Y:S01]  /*1240*/  ISETP.GT.U32.AND P5, PT, R13.reuse, R2, PT ;  /* 0x000000020d00720c */ /* 0x040fe20003fa4070 */
[----:B------:R-:W-:Y:S01]  /*1250*/  IMAD.X R14, RZ, RZ, R76, P2 ;  /* 0x000000ffff0e7224 */ /* 0x000fe200010e064c */
[C---:B------:R-:W-:Y:S01]  /*1260*/  ISETP.GT.U32.AND P1, PT, R13.reuse, R245, PT ;  /* 0x000000f50d00720c */ /* 0x040fe20003f24070 */
[----:B------:R-:W4:Y:S04]  /*1270*/  LDSM.16.M88.4 R120, [R4+0x2800] ;  /* 0x002800000478783b */ /* 0x000f280000000200 */
[----:B------:R-:W-:Y:S01]  /*1280*/  LDSM.16.M88.4 R48, [R4+0x2a00] ;  /* 0x002a00000430783b */ /* 0x000fe20000000200 */
[-C--:B-1----:R-:W-:Y:S08]  /*1290*/  HMMA.16816.F32 R36, R16, R100.reuse, RZ ;  /* 0x000000641024723c */ /* 0x082ff000000018ff */
[----:B--2---:R-:W-:Y:S08]  /*12a0*/  HMMA.16816.F32 R32, R156, R100, RZ ;  /* 0x000000649c20723c */ /* 0x004ff000000018ff */
[----:B------:R-:W-:Y:S01]  /*12b0*/  HMMA.16816.F32 R56, R16, R102, RZ ;  /* 0x000000661038723c */ /* 0x000fe200000018ff */
[----:B------:R-:W-:-:S07]  /*12c0*/  ISETP.GT.U32.AND P0, PT, R13, R211, PT ;  /* 0x000000d30d00720c */ /* 0x000fce0003f04070 */
[----:B------:R-:W-:Y:S01]  /*12d0*/  HMMA.16816.F32 R100, R156, R102, RZ ;  /* 0x000000669c64723c */ /* 0x000fe200000018ff */
[----:B------:R-:W-:Y:S01]  /*12e0*/  FMUL R20, R36, c[0x0][0x188] ;  /* 0x0000620024147a20 */ /* 0x000fe20000400000 */
[----:B------:R-:W-:Y:S01]  /*12f0*/  ISETP.GT.U32.AND.EX P5, PT, R14, RZ, PT, P5 ;  /* 0x000000ff0e00720c */ /* 0x000fe20003fa4150 */
[----:B------:R-:W-:Y:S01]  /*1300*/  FMUL R38, R38, c[0x0][0x188] ;  /* 0x0000620026267a20 */ /* 0x000fe20000400000 */
[----:B------:R-:W-:Y:S01]  /*1310*/  ISETP.GT.U32.AND P3, PT, R13, R244, PT ;  /* 0x000000f40d00720c */ /* 0x000fe20003f64070 */
[----:B------:R-:W-:Y:S01]  /*1320*/  IMAD.X R13, RZ, RZ, R76, P6 ;  /* 0x000000ffff0d7224 */ /* 0x000fe200030e064c */
[----:B------:R-:W-:Y:S02]  /*1330*/  ISETP.GT.U32.AND.EX P1, PT, R14, RZ, PT, P1 ;  /* 0x000000ff0e00720c */ /* 0x000fe40003f24110 */
[----:B------:R-:W-:Y:S01]  /*1340*/  FMUL R32, R32, c[0x0][0x188] ;  /* 0x0000620020207a20 */ /* 0x000fe20000400000 */
[----:B------:R-:W-:Y:S02]  /*1350*/  ISETP.GT.U32.AND.EX P0, PT, R14, RZ, PT, P0 ;  /* 0x000000ff0e00720c */ /* 0x000fe40003f04100 */
[----:B------:R-:W-:-:S02]  /*1360*/  ISETP.GT.U32.AND P2, PT, R0, R245, PT ;  /* 0x000000f50000720c */ /* 0x000fc40003f44070 */
[----:B------:R-:W-:Y:S01]  /*1370*/  FSEL R20, R20, -INF , !P5 ;  /* 0xff80000014147808 */ /* 0x000fe20006800000 */
[----:B------:R-:W-:Y:S01]  /*1380*/  FMUL R34, R34, c[0x0][0x188] ;  /* 0x0000620022227a20 */ /* 0x000fe20000400000 */
[----:B------:R-:W-:Y:S01]  /*1390*/  ISETP.GT.U32.AND P5, PT, R0, R211, PT ;  /* 0x000000d30000720c */ /* 0x000fe20003fa4070 */
[-C--:B---3--:R-:W-:Y:S01]  /*13a0*/  HMMA.16816.F32 R24, R16, R52.reuse, RZ ;  /* 0x000000341018723c */ /* 0x088fe200000018ff */
[----:B------:R-:W-:Y:S01]  /*13b0*/  FSEL R97, R38, -INF , !P1 ;  /* 0xff80000026617808 */ /* 0x000fe20004800000 */
[----:B------:R-:W-:Y:S01]  /*13c0*/  FMUL R23, R37, c[0x0][0x188] ;  /* 0x0000620025177a20 */ /* 0x000fe20000400000 */
[----:B------:R-:W-:Y:S01]  /*13d0*/  ISETP.GT.U32.AND P1, PT, R0, R244, PT ;  /* 0x000000f40000720c */ /* 0x000fe20003f24070 */
[----:B------:R-:W-:Y:S01]  /*13e0*/  FMUL R39, R39, c[0x0][0x188] ;  /* 0x0000620027277a20 */ /* 0x000fe20000400000 */
[----:B------:R-:W-:Y:S01]  /*13f0*/  ISETP.GT.U32.AND.EX P3, PT, R14, RZ, PT, P3 ;  /* 0x000000ff0e00720c */ /* 0x000fe20003f64130 */
[----:B------:R-:W-:Y:S01]  /*1400*/  FMUL R33, R33, c[0x0][0x188] ;  /* 0x0000620021217a20 */ /* 0x000fe20000400000 */
[----:B------:R-:W-:Y:S01]  /*1410*/  FSEL R71, R32, -INF , !P0 ;  /* 0xff80000020477808 */ /* 0x000fe20004000000 */
[----:B------:R-:W-:Y:S01]  /*1420*/  HMMA.16816.F32 R28, R156, R52, RZ ;  /* 0x000000349c1c723c */ /* 0x000fe200000018ff */
[----:B------:R-:W-:-:S02]  /*1430*/  IADD3 R0, P0, R128, 0x18, RZ ;  /* 0x0000001880007810 */ /* 0x000fc40007f1e0ff */
[C---:B------:R-:W-:Y:S02]  /*1440*/  ISETP.GT.U32.AND.EX P4, PT, R13.reuse, RZ, PT, P4 ;  /* 0x000000ff0d00720c */ /* 0x040fe40003f84140 */
[C---:B------:R-:W-:Y:S02]  /*1450*/  ISETP.GT.U32.AND.EX P2, PT, R13.reuse, RZ, PT, P2 ;  /* 0x000000ff0d00720c */ /* 0x040fe40003f44120 */
[C---:B------:R-:W-:Y:S02]  /*1460*/  ISETP.GT.U32.AND.EX P5, PT, R13.reuse, RZ, PT, P5 ;  /* 0x000000ff0d00720c */ /* 0x040fe40003fa4150 */
[----:B------:R-:W-:Y:S02]  /*1470*/  FSEL R60, R34, -INF , !P3 ;  /* 0xff800000223c7808 */ /* 0x000fe40005800000 */
[----:B------:R-:W-:Y:S02]  /*1480*/  ISETP.GT.U32.AND.EX P1, PT, R13, RZ, PT, P1 ;  /* 0x000000ff0d00720c */ /* 0x000fe40003f24110 */
[----:B------:R-:W-:-:S02]  /*1490*/  ISETP.GT.U32.AND P6, PT, R0, R2, PT ;  /* 0x000000020000720c */ /* 0x000fc40003fc4070 */
[C---:B------:R-:W-:Y:S02]  /*14a0*/  ISETP.GT.U32.AND P3, PT, R0.reuse, R245, PT ;  /* 0x000000f50000720c */ /* 0x040fe40003f64070 */
[----:B------:R-:W-:Y:S02]  /*14b0*/  FSEL R23, R23, -INF , !P4 ;  /* 0xff80000017177808 */ /* 0x000fe40006000000 */
[----:B------:R-:W-:Y:S02]  /*14c0*/  FSEL R132, R39, -INF , !P2 ;  /* 0xff80000027847808 */ /* 0x000fe40005000000 */
[----:B------:R-:W-:Y:S01]  /*14d0*/  IADD3.X R13, RZ, R76, RZ, P0, !PT ;  /* 0x0000004cff0d7210 */ /* 0x000fe200007fe4ff */
[----:B------:R-:W-:Y:S01]  /*14e0*/  FMUL R64, R35, c[0x0][0x188] ;  /* 0x0000620023407a20 */ /* 0x000fe20000400000 */
[----:B------:R-:W-:Y:S01]  /*14f0*/  ISETP.GT.U32.AND P4, PT, R0, R211, PT ;  /* 0x000000d30000720c */ /* 0x000fe20003f84070 */
[----:B------:R-:W-:Y:S01]  /*1500*/  FMUL R15, R56, c[0x0][0x188] ;  /* 0x00006200380f7a20 */ /* 0x000fe20000400000 */
[----:B------:R-:W-:Y:S01]  /*1510*/  ISETP.GT.U32.AND P2, PT, R0, R244, PT ;  /* 0x000000f40000720c */ /* 0x000fe20003f44070 */
[----:B------:R-:W-:Y:S01]  /*1520*/  FMUL R58, R58, c[0x0][0x188] ;  /* 0x000062003a3a7a20 */ /* 0x000fe20000400000 */
[----:B------:R-:W-:Y:S01]  /*1530*/  FSEL R78, R33, -INF , !P5 ;  /* 0xff800000214e7808 */ /* 0x000fe20006800000 */
[----:B------:R-:W-:Y:S01]  /*1540*/  FMUL R69, R100, c[0x0][0x188] ;  /* 0x0000620064457a20 */ /* 0x000fe20000400000 */
[----:B------:R-:W-:Y:S01]  /*1550*/  IADD3 R0, P5, R128, 0x19, RZ ;  /* 0x0000001980007810 */ /* 0x000fe20007fbe0ff */
[----:B------:R-:W-:Y:S01]  /*1560*/  FMUL R77, R102, c[0x0][0x188] ;  /* 0x00006200664d7a20 */ /* 0x000fe20000400000 */
[C---:B------:R-:W-:Y:S01]  /*1570*/  ISETP.GT.U32.AND.EX P6, PT, R13.reuse, RZ, PT, P6 ;  /* 0x000000ff0d00720c */ /* 0x040fe20003fc4160 */
[-C--:B------:R-:W-:Y:S01]  /*1580*/  HMMA.16816.F32 R44, R16, R54.reuse, RZ ;  /* 0x00000036102c723c */ /* 0x080fe200000018ff */
[----:B------:R-:W-:Y:S01]  /*1590*/  ISETP.GT.U32.AND.EX P3, PT, R13, RZ, PT, P3 ;  /* 0x000000ff0d00720c */ /* 0x000fe20003f64130 */
[----:B------:R-:W-:Y:S01]  /*15a0*/  FMUL R21, R57, c[0x0][0x188] ;  /* 0x0000620039157a20 */ /* 0x000fe20000400000 */
[----:B------:R-:W-:Y:S01]  /*15b0*/  ISETP.GT.U32.AND.EX P4, PT, R13, RZ, PT, P4 ;  /* 0x000000ff0d00720c */ /* 0x000fe20003f84140 */
[----:B------:R-:W-:Y:S01]  /*15c0*/  FMUL R95, R59, c[0x0][0x188] ;  /* 0x000062003b5f7a20 */ /* 0x000fe20000400000 */
[----:B------:R-:W-:Y:S01]  /*15d0*/  ISETP.GT.U32.AND.EX P2, PT, R13, RZ, PT, P2 ;  /* 0x000000ff0d00720c */ /* 0x000fe20003f44120 */
[--C-:B------:R-:W-:Y:S01]  /*15e0*/  IMAD.X R13, RZ, RZ, R76.reuse, P5 ;  /* 0x000000ffff0d7224 */ /* 0x100fe200028e064c */
[----:B------:R-:W-:Y:S01]  /*15f0*/  ISETP.GT.U32.AND P0, PT, R0, R2, PT ;  /* 0x000000020000720c */ /* 0x000fe20003f04070 */
[----:B------:R-:W-:Y:S01]  /*1600*/  FMUL R70, R101, c[0x0][0x188] ;  /* 0x0000620065467a20 */ /* 0x000fe20000400000 */
[----:B------:R-:W-:Y:S01]  /*1610*/  FSEL R64, R64, -INF , !P1 ;  /* 0xff80000040407808 */ /* 0x000fe20004800000 */
[----:B------:R-:W-:Y:S01]  /*1620*/  FMUL R94, R103, c[0x0][0x188] ;  /* 0x00006200675e7a20 */ /* 0x000fe20000400000 */
[----:B------:R-:W-:Y:S01]  /*1630*/  FSEL R15, R15, -INF , !P6 ;  /* 0xff8000000f0f7808 */ /* 0x000fe20007000000 */
[----:B------:R-:W-:Y:S01]  /*1640*/  FMUL R14, R24, c[0x0][0x188] ;  /* 0x00006200180e7a20 */ /* 0x000fe20000400000 */
[----:B------:R-:W-:Y:S01]  /*1650*/  FSEL R96, R58, -INF , !P3 ;  /* 0xff8000003a607808 */ /* 0x000fe20005800000 */
[----:B------:R-:W-:Y:S01]  /*1660*/  FMUL R28, R28, c[0x0][0x188] ;  /* 0x000062001c1c7a20 */ /* 0x000fe20000400000 */
[----:B------:R-:W-:Y:S01]  /*1670*/  ISETP.GT.U32.AND P1, PT, R0, R245, PT ;  /* 0x000000f50000720c */ /* 0x000fe20003f24070 */
[----:B------:R-:W-:Y:S01]  /*1680*/  FMUL R30, R30, c[0x0][0x188] ;  /* 0x000062001e1e7a20 */ /* 0x000fe20000400000 */
[C---:B------:R-:W-:Y:S01]  /*1690*/  ISETP.GT.U32.AND P6, PT, R0.reuse, R211, PT ;  /* 0x000000d30000720c */ /* 0x040fe20003fc4070 */
[----:B------:R-:W-:Y:S01]  /*16a0*/  HMMA.16816.F32 R52, R156, R54, RZ ;  /* 0x000000369c34723c */ /* 0x000fe200000018ff */
[----:B------:R-:W-:Y:S01]  /*16b0*/  ISETP.GT.U32.AND P3, PT, R0, R244, PT ;  /* 0x000000f40000720c */ /* 0x000fe20003f64070 */
[----:B------:R-:W-:Y:S01]  /*16c0*/  FMUL R131, R25, c[0x0][0x188] ;  /* 0x0000620019837a20 */ /* 0x000fe20000400000 */
[----:B------:R-:W-:Y:S01]  /*16d0*/  FSEL R69, R69, -INF , !P4 ;  /* 0xff80000045457808 */ /* 0x000fe20006000000 */
[----:B------:R-:W-:Y:S01]  /*16e0*/  FMUL R134, R27, c[0x0][0x188] ;  /* 0x000062001b867a20 */ /* 0x000fe20000400000 */
[----:B------:R-:W-:Y:S01]  /*16f0*/  IADD3 R0, P4, R128, 0x20, RZ ;  /* 0x0000002080007810 */ /* 0x000fe20007f9e0ff */
[----:B------:R-:W-:Y:S01]  /*1700*/  FMUL R44, R44, c[0x0][0x188] ;  /* 0x000062002c2c7a20 */ /* 0x000fe20000400000 */
[----:B------:R-:W-:Y:S01]  /*1710*/  ISETP.GT.U32.AND.EX P0, PT, R13, RZ, PT, P0 ;  /* 0x000000ff0d00720c */ /* 0x000fe20003f04100 */
[----:B------:R-:W-:Y:S01]  /*1720*/  FMUL R46, R46, c[0x0][0x188] ;  /* 0x000062002e2e7a20 */ /* 0x000fe20000400000 */
[----:B------:R-:W-:Y:S01]  /*1730*/  FSEL R77, R77, -INF , !P2 ;  /* 0xff8000004d4d7808 */ /* 0x000fe20005000000 */
[----:B------:R-:W-:Y:S01]  /*1740*/  IMAD.X R62, RZ, RZ, R76, P4 ;  /* 0x000000ffff3e7224 */ /* 0x000fe200020e064c */
[----:B------:R-:W-:Y:S01]  /*1750*/  ISETP.GT.U32.AND.EX P1, PT, R13, RZ, PT, P1 ;  /* 0x000000ff0d00720c */ /* 0x000fe20003f24110 */
[----:B------:R-:W-:Y:S01]  /*1760*/  FMUL R172, R45, c[0x0][0x188] ;  /* 0x000062002dac7a20 */ /* 0x000fe20000400000 */
[C---:B------:R-:W-:Y:S01]  /*1770*/  ISETP.GT.U32.AND P2, PT, R0.reuse, R2, PT ;  /* 0x000000020000720c */ /* 0x040fe20003f44070 */
[----:B------:R-:W-:Y:S01]  /*1780*/  FMUL R160, R47, c[0x0][0x188] ;  /* 0x000062002fa07a20 */ /* 0x000fe20000400000 */
[C---:B------:R-:W-:Y:S01]  /*1790*/  ISETP.GT.U32.AND P5, PT, R0.reuse, R245, PT ;  /* 0x000000f50000720c */ /* 0x040fe20003fa4070 */
[----:B------:R-:W-:Y:S01]  /*17a0*/  FMUL R29, R29, c[0x0][0x188] ;  /* 0x000062001d1d7a20 */ /* 0x000fe20000400000 */
[----:B------:R-:W-:Y:S01]  /*17b0*/  ISETP.GT.U32.AND.EX P6, PT, R13, RZ, PT, P6 ;  /* 0x000000ff0d00720c */ /* 0x000fe20003fc4160 */
[----:B0-----:R-:W-:Y:S01]  /*17c0*/  HMMA.16816.F32 R40, R16, R152, RZ ;  /* 0x000000981028723c */ /* 0x001fe200000018ff */
[----:B------:R-:W-:Y:S01]  /*17d0*/  FSEL R21, R21, -INF , !P0 ;  /* 0xff80000015157808 */ /* 0x000fe20004000000 */
[----:B------:R-:W0:Y:S01]  /*17e0*/  LDSM.16.M88.4 R56, [R4+0x2000] ;  /* 0x002000000438783b */ /* 0x000e220000000200 */
[----:B------:R-:W-:-:S02]  /*17f0*/  ISETP.GT.U32.AND P0, PT, R0, R211, PT ;  /* 0x000000d30000720c */ /* 0x000fc40003f04070 */
[----:B------:R-:W-:Y:S01]  /*1800*/  ISETP.GT.U32.AND.EX P3, PT, R13, RZ, PT, P3 ;  /* 0x000000ff0d00720c */ /* 0x000fe20003f64130 */
[----:B------:R-:W-:Y:S01]  /*1810*/  FMUL R13, R26, c[0x0][0x188] ;  /* 0x000062001a0d7a20 */ /* 0x000fe20000400000 */
[----:B------:R-:W-:Y:S01]  /*1820*/  FSEL R95, R95, -INF , !P1 ;  /* 0xff8000005f5f7808 */ /* 0x000fe20004800000 */
[----:B------:R-:W-:Y:S01]  /*1830*/  FMUL R92, R31, c[0x0][0x188] ;  /* 0x000062001f5c7a20 */ /* 0x000fe20000400000 */
[----:B------:R-:W-:Y:S01]  /*1840*/  ISETP.GT.U32.AND P1, PT, R0, R244, PT ;  /* 0x000000f40000720c */ /* 0x000fe20003f24070 */
[----:B------:R-:W-:Y:S01]  /*1850*/  HMMA.16816.F32 R124, R16, R154, RZ ;  /* 0x0000009a107c723c */ /* 0x000fe200000018ff */
[----:B------:R-:W-:Y:S01]  /*1860*/  FSEL R70, R70, -INF , !P6 ;  /* 0xff80000046467808 */ /* 0x000fe20007000000 */
[----:B------:R-:W1:Y:S01]  /*1870*/  LDSM.16.M88.4 R32, [R4+0x2c00] ;  /* 0x002c00000420783b */ /* 0x000e620000000200 */
[C---:B------:R-:W-:Y:S02]  /*1880*/  ISETP.GT.U32.AND.EX P2, PT, R62.reuse, RZ, PT, P2 ;  /* 0x000000ff3e00720c */ /* 0x040fe40003f44120 */
[----:B------:R-:W-:Y:S01]  /*1890*/  ISETP.GT.U32.AND.EX P5, PT, R62, RZ, PT, P5 ;  /* 0x000000ff3e00720c */ /* 0x000fe20003fa4150 */
[----:B------:R-:W2:Y:S01]  /*18a0*/  LDSM.16.M88.4 R36, [R4+0x2e00] ;  /* 0x002e00000424783b */ /* 0x000ea20000000200 */
[----:B------:R-:W-:-:S02]  /*18b0*/  IADD3 R0, P6, R128, 0x21, RZ ;  /* 0x0000002180007810 */ /* 0x000fc40007fde0ff */
[----:B------:R-:W-:Y:S02]  /*18c0*/  ISETP.GT.U32.AND.EX P0, PT, R62, RZ, PT, P0 ;  /* 0x000000ff3e00720c */ /* 0x000fe40003f04100 */
[----:B------:R-:W-:Y:S02]  /*18d0*/  FSEL R94, R94, -INF , !P3 ;  /* 0xff8000005e5e7808 */ /* 0x000fe40005800000 */
[----:B------:R-:W-:Y:S02]  /*18e0*/  FSEL R14, R14, -INF , !P2 ;  /* 0xff8000000e0e7808 */ /* 0x000fe40005000000 */
[----:B------:R-:W-:Y:S02]  /*18f0*/  FSEL R13, R13, -INF , !P5 ;  /* 0xff8000000d0d7808 */ /* 0x000fe40006800000 */
[C---:B------:R-:W-:Y:S02]  /*1900*/  ISETP.GT.U32.AND P4, PT, R0.reuse, R2, PT ;  /* 0x000000020000720c */ /* 0x040fe40003f84070 */
[----:B------:R-:W-:-:S02]  /*1910*/  ISETP.GT.U32.AND P3, PT, R0, R245, PT ;  /* 0x000000f50000720c */ /* 0x000fc40003f64070 */
[C---:B------:R-:W-:Y:S02]  /*1920*/  ISETP.GT.U32.AND P2, PT, R0.reuse, R211, PT ;  /* 0x000000d30000720c */ /* 0x040fe40003f44070 */
[----:B------:R-:W-:Y:S02]  /*1930*/  ISETP.GT.U32.AND P5, PT, R0, R244, PT ;  /* 0x000000f40000720c */ /* 0x000fe40003fa4070 */
[----:B------:R-:W-:Y:S02]  /*1940*/  FSEL R67, R28, -INF , !P0 ;  /* 0xff8000001c437808 */ /* 0x000fe40004000000 */
[----:B------:R-:W-:Y:S02]  /*1950*/  IADD3 R0, P0, R128, 0x28, RZ ;  /* 0x0000002880007810 */ /* 0x000fe40007f1e0ff */
[----:B------:R-:W-:Y:S01]  /*1960*/  ISETP.GT.U32.AND.EX P1, PT, R62, RZ, PT, P1 ;  /* 0x000000ff3e00720c */ /* 0x000fe20003f24110 */
[--C-:B------:R-:W-:Y:S01]  /*1970*/  IMAD.X R28, RZ, RZ, R76.reuse, P6 ;  /* 0x000000ffff1c7224 */ /* 0x100fe200030e064c */
[----:B------:R-:W-:Y:S01]  /*1980*/  ISETP.GT.U32.AND P6, PT, R0, R2, PT ;  /* 0x000000020000720c */ /* 0x000fe20003fc4070 */
[----:B------:R-:W-:Y:S01]  /*1990*/  IMAD.X R62, RZ, RZ, R76, P0 ;  /* 0x000000ffff3e7224 */ /* 0x000fe200000e064c */
[----:B------:R-:W-:-:S02]  /*19a0*/  FSEL R93, R30, -INF , !P1 ;  /* 0xff8000001e5d7808 */ /* 0x000fc40004800000 */
[----:B------:R-:W-:Y:S02]  /*19b0*/  ISETP.GT.U32.AND P1, PT, R0, R245, PT ;  /* 0x000000f50000720c */ /* 0x000fe40003f24070 */
[C---:B------:R-:W-:Y:S02]  /*19c0*/  ISETP.GT.U32.AND.EX P6, PT, R62.reuse, RZ, PT, P6 ;  /* 0x000000ff3e00720c */ /* 0x040fe40003fc4160 */
[----:B------:R-:W-:Y:S02]  /*19d0*/  ISETP.GT.U32.AND.EX P1, PT, R62, RZ, PT, P1 ;  /* 0x000000ff3e00720c */ /* 0x000fe40003f24110 */
[----:B------:R-:W-:Y:S02]  /*19e0*/  FSEL R162, R44, -INF , !P6 ;  /* 0xff8000002ca27808 */ /* 0x000fe40007000000 */
[----:B------:R-:W-:Y:S02]  /*19f0*/  FSEL R135, R46, -INF , !P1 ;  /* 0xff8000002e877808 */ /* 0x000fe40004800000 */
[C---:B------:R-:W-:Y:S01]  /*1a00*/  ISETP.GT.U32.AND.EX P4, PT, R28.reuse, RZ, PT, P4 ;  /* 0x000000ff1c00720c */ /* 0x040fe20003f84140 */
[----:B------:R-:W-:Y:S01]  /*1a10*/  HMMA.16816.F32 R44, R156, R152, RZ ;  /* 0x000000989c2c723c */ /* 0x000fe200000018ff */
[----:B------:R-:W-:-:S02]  /*1a20*/  ISETP.GT.U32.AND.EX P3, PT, R28, RZ, PT, P3 ;  /* 0x000000ff1c00720c */ /* 0x000fc40003f64130 */
[----:B------:R-:W-:Y:S02]  /*1a30*/  ISETP.GT.U32.AND.EX P2, PT, R28, RZ, PT, P2 ;  /* 0x000000ff1c00720c */ /* 0x000fe40003f44120 */
[----:B------:R-:W-:Y:S02]  /*1a40*/  FSEL R131, R131, -INF , !P4 ;  /* 0xff80000083837808 */ /* 0x000fe40006000000 */
[----:B------:R-:W-:Y:S02]  /*1a50*/  FSEL R134, R134, -INF , !P3 ;  /* 0xff80000086867808 */ /* 0x000fe40005800000 */
[C---:B------:R-:W-:Y:S02]  /*1a60*/  ISETP.GT.U32.AND P4, PT, R0.reuse, R211, PT ;  /* 0x000000d30000720c */ /* 0x040fe40003f84070 */
[----:B------:R-:W-:Y:S02]  /*1a70*/  ISETP.GT.U32.AND P3, PT, R0, R244, PT ;  /* 0x000000f40000720c */ /* 0x000fe40003f64070 */
[----:B------:R-:W-:-:S02]  /*1a80*/  FSEL R68, R29, -INF , !P2 ;  /* 0xff8000001d447808 */ /* 0x000fc40005000000 */
[----:B------:R-:W-:Y:S02]  /*1a90*/  IADD3 R0, P2, R128, 0x29, RZ ;  /* 0x0000002980007810 */ /* 0x000fe40007f5e0ff */
[----:B------:R-:W-:Y:S02]  /*1aa0*/  ISETP.GT.U32.AND.EX P5, PT, R28, RZ, PT, P5 ;  /* 0x000000ff1c00720c */ /* 0x000fe40003fa4150 */
[C---:B------:R-:W-:Y:S02]  /*1ab0*/  ISETP.GT.U32.AND.EX P4, PT, R62.reuse, RZ, PT, P4 ;  /* 0x000000ff3e00720c */ /* 0x040fe40003f84140 */
[----:B------:R-:W-:Y:S01]  /*1ac0*/  ISETP.GT.U32.AND.EX P3, PT, R62, RZ, PT, P3 ;  /* 0x000000ff3e00720c */ /* 0x000fe20003f64130 */
[----:B------:R-:W-:Y:S01]  /*1ad0*/  IMAD.X R62, RZ, RZ, R76, P2 ;  /* 0x000000ffff3e7224 */ /* 0x000fe200010e064c */
[----:B------:R-:W-:Y:S01]  /*1ae0*/  ISETP.GT.U32.AND P0, PT, R0, R2, PT ;  /* 0x000000020000720c */ /* 0x000fe20003f04070 */
[----:B------:R-:W-:Y:S01]  /*1af0*/  FMUL R52, R52, c[0x0][0x188] ;  /* 0x0000620034347a20 */ /* 0x000fe20000400000 */
[----:B------:R-:W-:-:S02]  /*1b00*/  FSEL R92, R92, -INF , !P5 ;  /* 0xff8000005c5c7808 */ /* 0x000fc40006800000 */
[----:B------:R-:W-:Y:S01]  /*1b10*/  ISETP.GT.U32.AND P5, PT, R0, R245, PT ;  /* 0x000000f50000720c */ /* 0x000fe20003fa4070 */
[----:B------:R-:W-:Y:S01]  /*1b20*/  FMUL R54, R54, c[0x0][0x188] ;  /* 0x0000620036367a20 */ /* 0x000fe20000400000 */
[C---:B------:R-:W-:Y:S02]  /*1b30*/  ISETP.GT.U32.AND P6, PT, R0.reuse, R211, PT ;  /* 0x000000d30000720c */ /* 0x040fe40003fc4070 */
[----:B------:R-:W-:Y:S02]  /*1b40*/  ISETP.GT.U32.AND P1, PT, R0, R244, PT ;  /* 0x000000f40000720c */ /* 0x000fe40003f24070 */
[----:B------:R-:W-:Y:S02]  /*1b50*/  ISETP.GT.U32.AND.EX P0, PT, R62, RZ, PT, P0 ;  /* 0x000000ff3e00720c */ /* 0x000fe40003f04100 */
[----:B------:R-:W-:Y:S01]  /*1b60*/  IADD3 R0, P2, R128, 0x30, RZ ;  /* 0x0000003080007810 */ /* 0x000fe20007f5e0ff */
[----:B------:R-:W-:Y:S01]  /*1b70*/  HMMA.16816.F32 R152, R156, R154, RZ ;  /* 0x0000009a9c98723c */ /* 0x000fe200000018ff */
[----:B------:R-:W-:Y:S01]  /*1b80*/  ISETP.GT.U32.AND.EX P5, PT, R62, RZ, PT, P5 ;  /* 0x000000ff3e00720c */ /* 0x000fe20003fa4150 */
[----:B------:R-:W-:Y:S01]  /*1b90*/  FMUL R53, R53, c[0x0][0x188] ;  /* 0x0000620035357a20 */ /* 0x000fe20000400000 */
[----:B------:R-:W-:-:S02]  /*1ba0*/  FSEL R65, R52, -INF , !P4 ;  /* 0xff80000034417808 */ /* 0x000fc40006000000 */
[----:B------:R-:W-:Y:S02]  /*1bb0*/  FSEL R172, R172, -INF , !P0 ;  /* 0xff800000acac7808 */ /* 0x000fe40004000000 */
[----:B------:R-:W-:Y:S02]  /*1bc0*/  ISETP.GT.U32.AND.EX P6, PT, R62, RZ, PT, P6 ;  /* 0x000000ff3e00720c */ /* 0x000fe40003fc4160 */
[----:B------:R-:W-:Y:S02]  /*1bd0*/  ISETP.GT.U32.AND P0, PT, R0, R211, PT ;  /* 0x000000d30000720c */ /* 0x000fe40003f04070 */
[----:B------:R-:W-:Y:S02]  /*1be0*/  IADD3.X R52, RZ, R76, RZ, P2, !PT ;  /* 0x0000004cff347210 */ /* 0x000fe400017fe4ff */
[----:B------:R-:W-:Y:S01]  /*1bf0*/  FSEL R98, R54, -INF , !P3 ;  /* 0xff80000036627808 */ /* 0x000fe20005800000 */
[----:B------:R-:W-:Y:S01]  /*1c00*/  FMUL R44, R44, c[0x0][0x188] ;  /* 0x000062002c2c7a20 */ /* 0x000fe20000400000 */
[----:B------:R-:W-:-:S02]  /*1c10*/  ISETP.GT.U32.AND P4, PT, R0, R2, PT ;  /* 0x000000020000720c */ /* 0x000fc40003f84070 */
[----:B------:R-:W-:Y:S02]  /*1c20*/  ISETP.GT.U32.AND P3, PT, R0, R245, PT ;  /* 0x000000f50000720c */ /* 0x000fe40003f64070 */
[----:B------:R-:W-:Y:S01]  /*1c30*/  FSEL R160, R160, -INF , !P5 ;  /* 0xff800000a0a07808 */ /* 0x000fe20006800000 */
[----:B------:R-:W-:Y:S01]  /*1c40*/  FMUL R55, R55, c[0x0][0x188] ;  /* 0x0000620037377a20 */ /* 0x000fe20000400000 */
[----:B------:R-:W-:Y:S02]  /*1c50*/  ISETP.GT.U32.AND P5, PT, R0, R244, PT ;  /* 0x000000f40000720c */ /* 0x000fe40003fa4070 */
[----:B------:R-:W-:Y:S01]  /*1c60*/  FSEL R63, R53, -INF , !P6 ;  /* 0xff800000353f7808 */ /* 0x000fe20007000000 */
[----:B------:R-:W-:Y:S01]  /*1c70*/  FMUL R40, R40, c[0x0][0x188] ;  /* 0x0000620028287a20 */ /* 0x000fe20000400000 */
[----:B------:R-:W-:Y:S01]  /*1c80*/  IADD3 R0, P6, R128, 0x31, RZ ;  /* 0x0000003180007810 */ /* 0x000fe20007fde0ff */
[----:B------:R-:W-:Y:S01]  /*1c90*/  FMUL R42, R42, c[0x0][0x188] ;  /* 0x000062002a2a7a20 */ /* 0x000fe20000400000 */
[----:B------:R-:W-:-:S02]  /*1ca0*/  ISETP.GT.U32.AND.EX P0, PT, R52, RZ, PT, P0 ;  /* 0x000000ff3400720c */ /* 0x000fc40003f04100 */
[----:B------:R-:W-:Y:S02]  /*1cb0*/  ISETP.GT.U32.AND.EX P1, PT, R62, RZ, PT, P1 ;  /* 0x000000ff3e00720c */ /* 0x000fe40003f24110 */
[C---:B------:R-:W-:Y:S02]  /*1cc0*/  ISETP.GT.U32.AND.EX P4, PT, R52.reuse, RZ, PT, P4 ;  /* 0x000000ff3400720c */ /* 0x040fe40003f84140 */
[----:B------:R-:W-:Y:S02]  /*1cd0*/  ISETP.GT.U32.AND.EX P3, PT, R52, RZ, PT, P3 ;  /* 0x000000ff3400720c */ /* 0x000fe40003f64130 */
[----:B------:R-:W-:Y:S01]  /*1ce0*/  FSEL R62, R44, -INF , !P0 ;  /* 0xff8000002c3e7808 */ /* 0x000fe20004000000 */
[----:B------:R-:W-:Y:S01]  /*1cf0*/  IMAD.X R44, RZ, RZ, R76, P6 ;  /* 0x000000ffff2c7224 */ /* 0x000fe200030e064c */
[----:B------:R-:W-:Y:S02]  /*1d00*/  FSEL R99, R55, -INF , !P1 ;  /* 0xff80000037637808 */ /* 0x000fe40004800000 */
[----:B------:R-:W-:-:S02]  /*1d10*/  ISETP.GT.U32.AND P1, PT, R0, R2, PT ;  /* 0x000000020000720c */ /* 0x000fc40003f24070 */
[----:B------:R-:W-:Y:S02]  /*1d20*/  FSEL R191, R40, -INF , !P4 ;  /* 0xff80000028bf7808 */ /* 0x000fe40006000000 */
[----:B------:R-:W-:Y:S01]  /*1d30*/  FSEL R161, R42, -INF , !P3 ;  /* 0xff8000002aa17808 */ /* 0x000fe20005800000 */
[----:B------:R-:W-:Y:S01]  /*1d40*/  FMUL R46, R46, c[0x0][0x188] ;  /* 0x000062002e2e7a20 */ /* 0x000fe20000400000 */
[C---:B------:R-:W-:Y:S02]  /*1d50*/  ISETP.GT.U32.AND P2, PT, R0.reuse, R245, PT ;  /* 0x000000f50000720c */ /* 0x040fe40003f44070 */
[C---:B------:R-:W-:Y:S02]  /*1d60*/  ISETP.GT.U32.AND P4, PT, R0.reuse, R211, PT ;  /* 0x000000d30000720c */ /* 0x040fe40003f84070 */
[----:B------:R-:W-:Y:S01]  /*1d70*/  ISETP.GT.U32.AND P3, PT, R0, R244, PT ;  /* 0x000000f40000720c */ /* 0x000fe20003f64070 */
[----:B----4-:R-:W-:Y:S01]  /*1d80*/  HMMA.16816.F32 R144, R16, R120, RZ ;  /* 0x000000781090723c */ /* 0x010fe200000018ff */
[----:B------:R-:W-:Y:S01]  /*1d90*/  IADD3 R0, P0, R128, 0x38, RZ ;  /* 0x0000003880007810 */ /* 0x000fe20007f1e0ff */
[----:B------:R-:W-:Y:S01]  /*1da0*/  FMUL R41, R41, c[0x0][0x188] ;  /* 0x0000620029297a20 */ /* 0x000fe20000400000 */
[----:B------:R-:W-:-:S02]  /*1db0*/  ISETP.GT.U32.AND.EX P5, PT, R52, RZ, PT, P5 ;  /* 0x000000ff3400720c */ /* 0x000fc40003fa4150 */
[C---:B------:R-:W-:Y:S01]  /*1dc0*/  ISETP.GT.U32.AND.EX P1, PT, R44.reuse, RZ, PT, P1 ;  /* 0x000000ff2c00720c */ /* 0x040fe20003f24110 */
[----:B------:R-:W-:Y:S01]  /*1dd0*/  FMUL R43, R43, c[0x0][0x188] ;  /* 0x000062002b2b7a20 */ /* 0x000fe20000400000 */
[----:B------:R-:W-:Y:S01]  /*1de0*/  ISETP.GT.U32.AND.EX P2, PT, R44, RZ, PT, P2 ;  /* 0x000000ff2c00720c */ /* 0x000fe20003f44120 */
[----:B------:R-:W-:Y:S01]  /*1df0*/  IMAD.X R129, RZ, RZ, R76, P0 ;  /* 0x000000ffff817224 */ /* 0x000fe200000e064c */
[----:B------:R-:W-:Y:S02]  /*1e00*/  FSEL R133, R46, -INF , !P5 ;  /* 0xff8000002e857808 */ /* 0x000fe40006800000 */
[C---:B------:R-:W-:Y:S02]  /*1e10*/  ISETP.GT.U32.AND P6, PT, R0.reuse, R2, PT ;  /* 0x000000020000720c */ /* 0x040fe40003fc4070 */
[----:B------:R-:W-:Y:S02]  /*1e20*/  ISETP.GT.U32.AND P5, PT, R0, R245, PT ;  /* 0x000000f50000720c */ /* 0x000fe40003fa4070 */
[----:B------:R-:W-:-:S02]  /*1e30*/  FSEL R192, R41, -INF , !P1 ;  /* 0xff80000029c07808 */ /* 0x000fc40004800000 */
[----:B------:R-:W-:Y:S01]  /*1e40*/  ISETP.GT.U32.AND P1, PT, R0, R211, PT ;  /* 0x000000d30000720c */ /* 0x000fe20003f24070 */
[----:B------:R-:W-:Y:S01]  /*1e50*/  FMUL R45, R45, c[0x0][0x188] ;  /* 0x000062002d2d7a20 */ /* 0x000fe20000400000 */
[----:B------:R-:W-:Y:S01]  /*1e60*/  FSEL R163, R43, -INF , !P2 ;  /* 0xff8000002ba37808 */ /* 0x000fe20005000000 */
[----:B------:R-:W-:Y:S01]  /*1e70*/  FMUL R47, R47, c[0x0][0x188] ;  /* 0x000062002f2f7a20 */ /* 0x000fe20000400000 */
[----:B0-----:R-:W-:Y:S01]  /*1e80*/  HMMA.16816.F32 R100, R16, R56, RZ ;  /* 0x000000381064723c */ /* 0x001fe200000018ff */
[----:B------:R-:W-:Y:S01]  /*1e90*/  FMUL R193, R124, c[0x0][0x188] ;  /* 0x000062007cc17a20 */ /* 0x000fe20000400000 */
[----:B------:R-:W-:Y:S01]  /*1ea0*/  ISETP.GT.U32.AND P2, PT, R0, R244, PT ;  /* 0x000000f40000720c */ /* 0x000fe20003f44070 */
[----:B------:R-:W-:Y:S01]  /*1eb0*/  FMUL R126, R126, c[0x0][0x188] ;  /* 0x000062007e7e7a20 */ /* 0x000fe20000400000 */
[----:B------:R-:W-:Y:S01]  /*1ec0*/  ISETP.GT.U32.AND.EX P4, PT, R44, RZ, PT, P4 ;  /* 0x000000ff2c00720c */ /* 0x000fe20003f84140 */
[----:B------:R-:W-:Y:S01]  /*1ed0*/  FMUL R152, R152, c[0x0][0x188] ;  /* 0x0000620098987a20 */ /* 0x000fe20000400000 */
[----:B------:R-:W-:-:S02]  /*1ee0*/  ISETP.GT.U32.AND.EX P3, PT, R44, RZ, PT, P3 ;  /* 0x000000ff2c00720c */ /* 0x000fc40003f64130 */
[C---:B------:R-:W-:Y:S02]  /*1ef0*/  ISETP.GT.U32.AND.EX P6, PT, R129.reuse, RZ, PT, P6 ;  /* 0x000000ff8100720c */ /* 0x040fe40003fc4160 */
[C---:B------:R-:W-:Y:S02]  /*1f00*/  ISETP.GT.U32.AND.EX P5, PT, R129.reuse, RZ, PT, P5 ;  /* 0x000000ff8100720c */ /* 0x040fe40003fa4150 */
[----:B------:R-:W-:Y:S02]  /*1f10*/  IADD3 R0, P0, R128, 0x39, RZ ;  /* 0x0000003980007810 */ /* 0x000fe40007f1e0ff */
[----:B------:R-:W-:Y:S01]  /*1f20*/  ISETP.GT.U32.AND.EX P1, PT, R129, RZ, PT, P1 ;  /* 0x000000ff8100720c */ /* 0x000fe20003f24110 */
[----:B------:R-:W-:Y:S01]  /*1f30*/  HMMA.16816.F32 R24, R16, R58, RZ ;  /* 0x0000003a1018723c */ /* 0x000fe200000018ff */
[----:B------:R-:W-:Y:S02]  /*1f40*/  FSEL R124, R45, -INF , !P4 ;  /* 0xff8000002d7c7808 */ /* 0x000fe40006000000 */
[----:B------:R-:W-:-:S02]  /*1f50*/  FSEL R130, R47, -INF , !P3 ;  /* 0xff8000002f827808 */ /* 0x000fc40005800000 */
[----:B------:R-:W-:Y:S02]  /*1f60*/  FSEL R193, R193, -INF , !P6 ;  /* 0xff800000c1c17808 */ /* 0x000fe40007000000 */
[----:B------:R-:W-:Y:S02]  /*1f70*/  FSEL R168, R126, -INF , !P5 ;  /* 0xff8000007ea87808 */ /* 0x000fe40006800000 */
[C---:B------:R-:W-:Y:S02]  /*1f80*/  ISETP.GT.U32.AND P4, PT, R0.reuse, R2, PT ;  /* 0x000000020000720c */ /* 0x040fe40003f84070 */
[C---:B------:R-:W-:Y:S02]  /*1f90*/  ISETP.GT.U32.AND P3, PT, R0.reuse, R245, PT ;  /* 0x000000f50000720c */ /* 0x040fe40003f64070 */
[C---:B------:R-:W-:Y:S02]  /*1fa0*/  ISETP.GT.U32.AND P6, PT, R0.reuse, R211, PT ;  /* 0x000000d30000720c */ /* 0x040fe40003fc4070 */
[----:B------:R-:W-:-:S02]  /*1fb0*/  ISETP.GT.U32.AND P5, PT, R0, R244, PT ;  /* 0x000000f40000720c */ /* 0x000fc40003fa4070 */
[----:B------:R-:W-:Y:S01]  /*1fc0*/  FSEL R152, R152, -INF , !P1 ;  /* 0xff80000098987808 */ /* 0x000fe20004800000 */
[--C-:B------:R-:W-:Y:S01]  /*1fd0*/  IMAD.X R184, RZ, RZ, R76.reuse, P0 ;  /* 0x000000ffffb87224 */ /* 0x100fe200000e064c */
[----:B------:R-:W-:Y:S01]  /*1fe0*/  IADD3 R0, P1, R128, 0x40, RZ ;  /* 0x0000004080007810 */ /* 0x000fe20007f3e0ff */
[----:B------:R-:W-:Y:S01]  /*1ff0*/  FMUL R125, R125, c[0x0][0x188] ;  /* 0x000062007d7d7a20 */ /* 0x000fe20000400000 */
[----:B------:R-:W-:Y:S01]  /*2000*/  ISETP.GT.U32.AND.EX P2, PT, R129, RZ, PT, P2 ;  /* 0x000000ff8100720c */ /* 0x000fe20003f44120 */
[----:B------:R-:W-:Y:S01]  /*2010*/  FMUL R129, R154, c[0x0][0x188] ;  /* 0x000062009a817a20 */ /* 0x000fe20000400000 */
[----:B------:R-:W-:Y:S01]  /*2020*/  ISETP.GT.U32.AND.EX P4, PT, R184, RZ, PT, P4 ;  /* 0x000000ffb800720c */ /* 0x000fe20003f84140 */
[----:B------:R-:W-:Y:S01]  /*2030*/  IMAD.X R126, RZ, RZ, R76, P1 ;  /* 0x000000ffff7e7224 */ /* 0x000fe200008e064c */
[----:B------:R-:W-:Y:S01]  /*2040*/  ISETP.GT.U32.AND P1, PT, R0, R2, PT ;  /* 0x000000020000720c */ /* 0x000fe20003f24070 */
[----:B------:R-:W-:Y:S01]  /*2050*/  FMUL R144, R144, c[0x0][0x188] ;  /* 0x0000620090907a20 */ /* 0x000fe20000400000 */
[----:B------:R-:W-:-:S02]  /*2060*/  FSEL R202, R125, -INF , !P4 ;  /* 0xff8000007dca7808 */ /* 0x000fc40006000000 */
[----:B------:R-:W-:Y:S01]  /*2070*/  ISETP.GT.U32.AND.EX P1, PT, R126, RZ, PT, P1 ;  /* 0x000000ff7e00720c */ /* 0x000fe20003f24110 */
[----:B------:R-:W-:Y:S01]  /*2080*/  HMMA.16816.F32 R104, R16, R122, RZ ;  /* 0x0000007a1068723c */ /* 0x000fe200000018ff */
[----:B------:R-:W-:Y:S02]  /*2090*/  FSEL R129, R129, -INF , !P2 ;  /* 0xff80000081817808 */ /* 0x000fe40005000000 */
[C---:B------:R-:W-:Y:S02]  /*20a0*/  IADD3 R164, P4, R128.reuse, 0x8, RZ ;  /* 0x0000000880a47810 */ /* 0x040fe40007f9e0ff */
[----:B------:R-:W-:-:S03]  /*20b0*/  IADD3 R185, P2, R128, 0x41, RZ ;  /* 0x0000004180b97810 */ /* 0x000fc60007f5e0ff */
[----:B------:R-:W-:Y:S01]  /*20c0*/  HMMA.16816.F32 R108, R16, R48, RZ ;  /* 0x00000030106c723c */ /* 0x000fe200000018ff */
[----:B------:R-:W-:Y:S02]  /*20d0*/  FSEL R144, R144, -INF , !P1 ;  /* 0xff80000090907808 */ /* 0x000fe40004800000 */
[CC--:B------:R-:W-:Y:S02]  /*20e0*/  ISETP.GT.U32.AND P0, PT, R128.reuse, R2.reuse, PT ;  /* 0x000000028000720c */ /* 0x0c0fe40003f04070 */
[----:B------:R-:W-:-:S03]  /*20f0*/  ISETP.GE.U32.AND P1, PT, R128, R2, PT ;  /* 0x000000028000720c */ /* 0x000fc60003f26070 */
[----:B------:R-:W-:Y:S01]  /*2100*/  HMMA.16816.F32 R112, R16, R50, RZ ;  /* 0x000000321070723c */ /* 0x000fe200000018ff */
[----:B------:R-:W-:Y:S01]  /*2110*/  IMAD.X R125, RZ, RZ, R76, P2 ;  /* 0x000000ffff7d7224 */ /* 0x000fe200010e064c */
[----:B------:R-:W-:-:S06]  /*2120*/  ISETP.GT.U32.AND P2, PT, R164, R2, PT ;  /* 0x00000002a400720c */ /* 0x000fcc0003f44070 */
[----:B-1----:R-:W-:Y:S01]  /*2130*/  HMMA.16816.F32 R116, R16, R32, RZ ;  /* 0x000000201074723c */ /* 0x002fe200000018ff */
[----:B------:R-:W-:-:S07]  /*2140*/  FMUL R100, R100, c[0x0][0x188] ;  /* 0x0000620064647a20 */ /* 0x000fce0000400000 */
[----:B------:R-:W-:Y:S01]  /*2150*/  HMMA.16816.F32 R136, R16, R34, RZ ;  /* 0x000000221088723c */ /* 0x000fe200000018ff */
[----:B------:R-:W-:-:S07]  /*2160*/  FMUL R101, R101, c[0x0][0x188] ;  /* 0x0000620065657a20 */ /* 0x000fce0000400000 */
[----:B--2---:R-:W-:Y:S01]  /*2170*/  HMMA.16816.F32 R140, R16, R36, RZ ;  /* 0x00000024108c723c */ /* 0x004fe200000018ff */
[----:B------:R-:W-:-:S07]  /*2180*/  ISETP.GT.U32.AND.EX P0, PT, R76, RZ, PT, P0 ;  /* 0x000000ff4c00720c */ /* 0x000fce0003f04100 */
[----:B------:R-:W-:Y:S01]  /*2190*/  HMMA.16816.F32 R16, R16, R38, RZ ;  /* 0x000000261010723c */ /* 0x000fe200000018ff */
[----:B------:R-:W-:-:S07]  /*21a0*/  ISETP.GE.U32.AND.EX P1, PT, R76, RZ, PT, P1 ;  /* 0x000000ff4c00720c */ /* 0x000fce0003f26110 */
[C---:B------:R-:W-:Y:S08]  /*21b0*/  HMMA.16816.F32 R28, R156.reuse, R58, RZ ;  /* 0x0000003a9c1c723c */ /* 0x040ff000000018ff */
[C---:B------:R-:W-:Y:S08]  /*21c0*/  HMMA.16816.F32 R148, R156.reuse, R120, RZ ;  /* 0x000000789c94723c */ /* 0x040ff000000018ff */
[C---:B------:R-:W-:Y:S08]  /*21d0*/  HMMA.16816.F32 R52, R156.reuse, R48, RZ ;  /* 0x000000309c34723c */ /* 0x040ff000000018ff */
[C---:B------:R-:W-:Y:S08]  /*21e0*/  HMMA.16816.F32 R40, R156.reuse, R32, RZ ;  /* 0x000000209c28723c */ /* 0x040ff000000018ff */
[----:B------:R-:W-:Y:S01]  /*21f0*/  HMMA.16816.F32 R44, R156, R36, RZ ;  /* 0x000000249c2c723c */ /* 0x000fe200000018ff */
[----:B------:R-:W-:-:S07]  /*2200*/  FMUL R24, R24, c[0x0][0x188] ;  /* 0x0000620018187a20 */ /* 0x000fce0000400000 */
[C---:B------:R-:W-:Y:S08]  /*2210*/  HMMA.16816.F32 R56, R156.reuse, R56, RZ ;  /* 0x000000389c38723c */ /* 0x040ff000000018ff */
[C---:B------:R-:W-:Y:S08]  /*2220*/  HMMA.16816.F32 R120, R156.reuse, R122, RZ ;  /* 0x0000007a9c78723c */ /* 0x040ff000000018ff */
[C---:B------:R-:W-:Y:S08]  /*2230*/  HMMA.16816.F32 R48, R156.reuse, R50, RZ ;  /* 0x000000329c30723c */ /* 0x040ff000000018ff */
[C---:B------:R-:W-:Y:S08]  /*2240*/  HMMA.16816.F32 R32, R156.reuse, R34, RZ ;  /* 0x000000229c20723c */ /* 0x040ff000000018ff */
[----:B------:R-:W-:Y:S07]  /*2250*/  HMMA.16816.F32 R36, R156, R38, RZ ;  /* 0x000000269c24723c */ /* 0x000fee00000018ff */
[----:B------:R-:W-:-:S02]  /*2260*/  IADD3.X R159, RZ, R76, RZ, P4, !PT ;  /* 0x0000004cff9f7210 */ /* 0x000fc400027fe4ff */
[----:B------:R-:W-:Y:S02]  /*2270*/  IADD3 R200, P4, R128, 0x9, RZ ;  /* 0x0000000980c87810 */ /* 0x000fe40007f9e0ff */
[----:B------:R-:W-:-:S03]  /*2280*/  ISETP.GT.U32.AND.EX P2, PT, R159, RZ, PT, P2 ;  /* 0x000000ff9f00720c */ /* 0x000fc60003f44120 */
[----:B------:R-:W-:Y:S01]  /*2290*/  IMAD.X R197, RZ, RZ, R76, P4 ;  /* 0x000000ffffc57224 */ /* 0x000fe200020e064c */
[----:B------:R-:W-:Y:S02]  /*22a0*/  ISETP.GT.U32.AND P4, PT, R200, R2, PT ;  /* 0x00000002c800720c */ /* 0x000fe40003f84070 */
[----:B------:R-:W-:Y:S02]  /*22b0*/  FSEL R186, R100, -INF , !P0 ;  /* 0xff80000064ba7808 */ /* 0x000fe40004000000 */
[----:B------:R-:W-:Y:S01]  /*22c0*/  FSEL R180, R101, -INF , !P1 ;  /* 0xff80000065b47808 */ /* 0x000fe20004800000 */
[----:B------:R-:W-:Y:S01]  /*22d0*/  FMUL R25, R25, c[0x0][0x188] ;  /* 0x0000620019197a20 */ /* 0x000fe20000400000 */
[----:B------:R-:W-:Y:S02]  /*22e0*/  FSEL R173, R24, -INF , !P2 ;  /* 0xff80000018ad7808 */ /* 0x000fe40005000000 */
[----:B------:R-:W-:Y:S02]  /*22f0*/  ISETP.GT.U32.AND.EX P4, PT, R197, RZ, PT, P4 ;  /* 0x000000ffc500720c */ /* 0x000fe40003f84140 */
[----:B------:R-:W-:-:S02]  /*2300*/  FMNMX R24, R186, R180, !PT ;  /* 0x000000b4ba187209 */ /* 0x000fc40007800000 */
[----:B------:R-:W-:Y:S02]  /*2310*/  FSEL R176, R25, -INF , !P4 ;  /* 0xff80000019b07808 */ /* 0x000fe40006000000 */
[----:B------:R-:W-:-:S04]  /*2320*/  FMNMX R25, R173, R24, !PT ;  /* 0x00000018ad197209 */ /* 0x000fc80007800000 */
[----:B------:R-:W-:-:S04]  /*2330*/  FMNMX R25, R176, R25, !PT ;  /* 0x00000019b0197209 */ /* 0x000fc80007800000 */
[----:B------:R-:W-:-:S04]  /*2340*/  FMNMX R24, R20, R25, !PT ;  /* 0x0000001914187209 */ /* 0x000fc80007800000 */
[----:B------:R-:W-:-:S04]  /*2350*/  FMNMX R24, R23, R24, !PT ;  /* 0x0000001817187209 */ /* 0x000fc80007800000 */
[----:B------:R-:W-:-:S04]  /*2360*/  FMNMX R24, R15, R24, !PT ;  /* 0x000000180f187209 */ /* 0x000fc80007800000 */
[----:B------:R-:W-:-:S04]  /*2370*/  FMNMX R25, R21, R24, !PT ;  /* 0x0000001815197209 */ /* 0x000fc80007800000 */
[----:B------:R-:W-:Y:S02]  /*2380*/  FMNMX R24, R14, R25, !PT ;  /* 0x000000190e187209 */ /* 0x000fe40007800000 */
[----:B------:R-:W-:Y:S02]  /*2390*/  IADD3 R188, P2, R128, 0x48, RZ ;  /* 0x0000004880bc7810 */ /* 0x000fe40007f5e0ff */
[----:B------:R-:W-:Y:S02]  /*23a0*/  FMNMX R25, R131, R24, !PT ;  /* 0x0000001883197209 */ /* 0x000fe40007800000 */
[-C--:B------:R-:W-:Y:S02]  /*23b0*/  ISETP.GT.U32.AND P1, PT, R185, R2.reuse, PT ;  /* 0x00000002b900720c */ /* 0x080fe40003f24070 */
[----:B------:R-:W-:Y:S01]  /*23c0*/  FMNMX R25, R162, R25, !PT ;  /* 0x00000019a2197209 */ /* 0x000fe20007800000 */
[----:B------:R-:W-:Y:S01]  /*23d0*/  IMAD.X R183, RZ, RZ, R76, P2 ;  /* 0x000000ffffb77224 */ /* 0x000fe200010e064c */
[----:B------:R-:W-:Y:S01]  /*23e0*/  ISETP.GT.U32.AND P2, PT, R188, R2, PT ;  /* 0x00000002bc00720c */ /* 0x000fe20003f44070 */
[----:B------:R-:W-:Y:S01]  /*23f0*/  FMUL R145, R145, c[0x0][0x188] ;  /* 0x0000620091917a20 */ /* 0x000fe20000400000 */
[----:B------:R-:W-:-:S02]  /*2400*/  ISETP.GT.U32.AND.EX P1, PT, R125, RZ, PT, P1 ;  /* 0x000000ff7d00720c */ /* 0x000fc40003f24110 */
[----:B------:R-:W-:Y:S01]  /*2410*/  FMNMX R24, R172, R25, !PT ;  /* 0x00000019ac187209 */ /* 0x000fe20007800000 */
[----:B------:R-:W-:Y:S01]  /*2420*/  FMUL R104, R104, c[0x0][0x188] ;  /* 0x0000620068687a20 */ /* 0x000fe20000400000 */
[C---:B------:R-:W-:Y:S02]  /*2430*/  IADD3 R182, P4, R128.reuse, 0x49, RZ ;  /* 0x0000004980b67810 */ /* 0x040fe40007f9e0ff */
[----:B------:R-:W-:Y:S02]  /*2440*/  ISETP.GT.U32.AND.EX P2, PT, R183, RZ, PT, P2 ;  /* 0x000000ffb700720c */ /* 0x000fe40003f44120 */
[----:B------:R-:W-:Y:S02]  /*2450*/  FSEL R207, R145, -INF , !P1 ;  /* 0xff80000091cf7808 */ /* 0x000fe40004800000 */
[----:B------:R-:W-:Y:S01]  /*2460*/  FMNMX R25, R191, R24, !PT ;  /* 0x00000018bf197209 */ /* 0x000fe20007800000 */
[----:B------:R-:W-:Y:S01]  /*2470*/  IMAD.X R179, RZ, RZ, R76, P4 ;  /* 0x000000ffffb37224 */ /* 0x000fe200020e064c */
[----:B------:R-:W-:-:S02]  /*2480*/  IADD3 R177, P1, R128, 0x50, RZ ;  /* 0x0000005080b17810 */ /* 0x000fc40007f3e0ff */
[-C--:B------:R-:W-:Y:S02]  /*2490*/  ISETP.GT.U32.AND P4, PT, R182, R2.reuse, PT ;  /* 0x00000002b600720c */ /* 0x080fe40003f84070 */
[----:B------:R-:W-:Y:S02]  /*24a0*/  FSEL R208, R104, -INF , !P2 ;  /* 0xff80000068d07808 */ /* 0x000fe40005000000 */
[----:B------:R-:W-:Y:S02]  /*24b0*/  IADD3 R187, P2, R128, 0x51, RZ ;  /* 0x0000005180bb7810 */ /* 0x000fe40007f5e0ff */
[----:B------:R-:W-:Y:S01]  /*24c0*/  FMNMX R24, R192, R25, !PT ;  /* 0x00000019c0187209 */ /* 0x000fe20007800000 */
[----:B------:R-:W-:Y:S01]  /*24d0*/  FMUL R105, R105, c[0x0][0x188] ;  /* 0x0000620069697a20 */ /* 0x000fe20000400000 */
[----:B------:R-:W-:Y:S01]  /*24e0*/  ISETP.GT.U32.AND.EX P4, PT, R179, RZ, PT, P4 ;  /* 0x000000ffb300720c */ /* 0x000fe20003f84140 */
[--C-:B------:R-:W-:Y:S01]  /*24f0*/  IMAD.X R181, RZ, RZ, R76.reuse, P1 ;  /* 0x000000ffffb57224 */ /* 0x100fe200008e064c */
[----:B------:R-:W-:Y:S01]  /*2500*/  ISETP.GT.U32.AND P1, PT, R177, R2, PT ;  /* 0x00000002b100720c */ /* 0x000fe20003f24070 */
[----:B------:R-:W-:Y:S01]  /*2510*/  IMAD.X R154, RZ, RZ, R76, P2 ;  /* 0x000000ffff9a7224 */ /* 0x000fe200010e064c */
[----:B------:R-:W-:Y:S01]  /*2520*/  FMNMX R25, R193, R24, !PT ;  /* 0x00000018c1197209 */ /* 0x000fe20007800000 */
[----:B------:R-:W-:Y:S01]  /*2530*/  FMUL R108, R108, c[0x0][0x188] ;  /* 0x000062006c6c7a20 */ /* 0x000fe20000400000 */
[----:B------:R-:W-:-:S02]  /*2540*/  ISETP.GT.U32.AND P2, PT, R187, R2, PT ;  /* 0x00000002bb00720c */ /* 0x000fc40003f44070 */
[----:B------:R-:W-:Y:S02]  /*2550*/  FSEL R204, R105, -INF , !P4 ;  /* 0xff80000069cc7808 */ /* 0x000fe40006000000 */
[----:B------:R-:W-:Y:S01]  /*2560*/  ISETP.GT.U32.AND.EX P1, PT, R181, RZ, PT, P1 ;  /* 0x000000ffb500720c */ /* 0x000fe20003f24110 */
[----:B------:R-:W-:Y:S01]  /*2570*/  FMUL R109, R109, c[0x0][0x188] ;  /* 0x000062006d6d7a20 */ /* 0x000fe20000400000 */
[----:B------:R-:W-:Y:S02]  /*2580*/  IADD3 R175, P4, R128, 0x58, RZ ;  /* 0x0000005880af7810 */ /* 0x000fe40007f9e0ff */
[----:B------:R-:W-:Y:S02]  /*2590*/  FMNMX R25, R202, R25, !PT ;  /* 0x00000019ca197209 */ /* 0x000fe40007800000 */
[----:B------:R-:W-:Y:S02]  /*25a0*/  ISETP.GT.U32.AND.EX P2, PT, R154, RZ, PT, P2 ;  /* 0x000000ff9a00720c */ /* 0x000fe40003f44120 */
[----:B------:R-:W-:-:S02]  /*25b0*/  FSEL R209, R108, -INF , !P1 ;  /* 0xff8000006cd17808 */ /* 0x000fc40004800000 */
[----:B------:R-:W-:Y:S02]  /*25c0*/  IADD3.X R108, RZ, R76, RZ, P4, !PT ;  /* 0x0000004cff6c7210 */ /* 0x000fe400027fe4ff */
[----:B------:R-:W-:Y:S02]  /*25d0*/  FMNMX R24, R144, R25, !PT ;  /* 0x0000001990187209 */ /* 0x000fe40007800000 */
[----:B------:R-:W-:Y:S02]  /*25e0*/  ISETP.GT.U32.AND P4, PT, R175, R2, PT ;  /* 0x00000002af00720c */ /* 0x000fe40003f84070 */
[----:B------:R-:W-:Y:S02]  /*25f0*/  IADD3 R178, P1, R128, 0x59, RZ ;  /* 0x0000005980b27810 */ /* 0x000fe40007f3e0ff */
[----:B------:R-:W-:Y:S01]  /*2600*/  FSEL R203, R109, -INF , !P2 ;  /* 0xff8000006dcb7808 */ /* 0x000fe20005000000 */
[----:B------:R-:W-:Y:S01]  /*2610*/  FMUL R112, R112, c[0x0][0x188] ;  /* 0x0000620070707a20 */ /* 0x000fe20000400000 */
[----:B------:R-:W-:-:S02]  /*2620*/  IADD3 R201, P2, R128, 0x60, RZ ;  /* 0x0000006080c97810 */ /* 0x000fc40007f5e0ff */
[----:B------:R-:W-:Y:S02]  /*2630*/  FMNMX R25, R207, R24, !PT ;  /* 0x00000018cf197209 */ /* 0x000fe40007800000 */
[----:B------:R-:W-:Y:S01]  /*2640*/  ISETP.GT.U32.AND.EX P4, PT, R108, RZ, PT, P4 ;  /* 0x000000ff6c00720c */ /* 0x000fe20003f84140 */
[--C-:B------:R-:W-:Y:S01]  /*2650*/  IMAD.X R104, RZ, RZ, R76.reuse, P1 ;  /* 0x000000ffff687224 */ /* 0x100fe200008e064c */
[-C--:B------:R-:W-:Y:S01]  /*2660*/  ISETP.GT.U32.AND P1, PT, R178, R2.reuse, PT ;  /* 0x00000002b200720c */ /* 0x080fe20003f24070 */
[----:B------:R-:W-:Y:S01]  /*2670*/  IMAD.X R158, RZ, RZ, R76, P2 ;  /* 0x000000ffff9e7224 */ /* 0x000fe200010e064c */
[----:B------:R-:W-:Y:S02]  /*2680*/  FMNMX R25, R208, R25, !PT ;  /* 0x00000019d0197209 */ /* 0x000fe40007800000 */
[----:B------:R-:W-:Y:S02]  /*2690*/  FSEL R205, R112, -INF , !P4 ;  /* 0xff80000070cd7808 */ /* 0x000fe40006000000 */
[----:B------:R-:W-:Y:S01]  /*26a0*/  IADD3 R171, P2, R128, 0x68, RZ ;  /* 0x0000006880ab7810 */ /* 0x000fe20007f5e0ff */
[----:B------:R-:W-:Y:S01]  /*26b0*/  FMUL R113, R113, c[0x0][0x188] ;  /* 0x0000620071717a20 */ /* 0x000fe20000400000 */
[----:B------:R-:W-:Y:S01]  /*26c0*/  ISETP.GT.U32.AND P4, PT, R201, R2, PT ;  /* 0x00000002c900720c */ /* 0x000fe20003f84070 */
[----:B------:R-:W-:Y:S01]  /*26d0*/  FMUL R116, R116, c[0x0][0x188] ;  /* 0x0000620074747a20 */ /* 0x000fe20000400000 */
[----:B------:R-:W-:-:S02]  /*26e0*/  ISETP.GT.U32.AND.EX P1, PT, R104, RZ, PT, P1 ;  /* 0x000000ff6800720c */ /* 0x000fc40003f24110 */
[----:B------:R-:W-:Y:S01]  /*26f0*/  FMNMX R24, R204, R25, !PT ;  /* 0x00000019cc187209 */ /* 0x000fe20007800000 */
[----:B------:R-:W-:Y:S01]  /*2700*/  IMAD.X R100, RZ, RZ, R76, P2 ;  /* 0x000000ffff647224 */ /* 0x000fe200010e064c */
[----:B------:R-:W-:Y:S02]  /*2710*/  ISETP.GT.U32.AND.EX P4, PT, R158, RZ, PT, P4 ;  /* 0x000000ff9e00720c */ /* 0x000fe40003f84140 */
[----:B------:R-:W-:Y:S02]  /*2720*/  ISETP.GT.U32.AND P2, PT, R171, R2, PT ;  /* 0x00000002ab00720c */ /* 0x000fe40003f44070 */
[----:B------:R-:W-:Y:S02]  /*2730*/  FSEL R112, R113, -INF , !P1 ;  /* 0xff80000071707808 */ /* 0x000fe40004800000 */
[----:B------:R-:W-:Y:S01]  /*2740*/  FMNMX R24, R209, R24, !PT ;  /* 0x00000018d1187209 */ /* 0x000fe20007800000 */
[----:B------:R-:W-:Y:S01]  /*2750*/  FMUL R136, R136, c[0x0][0x188] ;  /* 0x0000620088887a20 */ /* 0x000fe20000400000 */
[----:B------:R-:W-:-:S02]  /*2760*/  IADD3 R174, P1, R128, 0x61, RZ ;  /* 0x0000006180ae7810 */ /* 0x000fc40007f3e0ff */
[----:B------:R-:W-:Y:S02]  /*2770*/  FSEL R199, R116, -INF , !P4 ;  /* 0xff80000074c77808 */ /* 0x000fe40006000000 */
[----:B------:R-:W-:Y:S02]  /*2780*/  ISETP.GT.U32.AND.EX P2, PT, R100, RZ, PT, P2 ;  /* 0x000000ff6400720c */ /* 0x000fe40003f44120 */
[----:B------:R-:W-:Y:S02]  /*2790*/  IADD3 R170, P4, R128, 0x69, RZ ;  /* 0x0000006980aa7810 */ /* 0x000fe40007f9e0ff */
[----:B------:R-:W-:Y:S01]  /*27a0*/  FMNMX R24, R203, R24, !PT ;  /* 0x00000018cb187209 */ /* 0x000fe20007800000 */
[--C-:B------:R-:W-:Y:S01]  /*27b0*/  IMAD.X R101, RZ, RZ, R76.reuse, P1 ;  /* 0x000000ffff657224 */ /* 0x100fe200008e064c */
[----:B------:R-:W-:Y:S01]  /*27c0*/  ISETP.GT.U32.AND P1, PT, R174, R2, PT ;  /* 0x00000002ae00720c */ /* 0x000fe20003f24070 */
[----:B------:R-:W-:Y:S01]  /*27d0*/  IMAD.X R109, RZ, RZ, R76, P4 ;  /* 0x000000ffff6d7224 */ /* 0x000fe200020e064c */
[----:B------:R-:W-:-:S02]  /*27e0*/  FSEL R195, R136, -INF , !P2 ;  /* 0xff80000088c37808 */ /* 0x000fc40005000000 */
[C---:B------:R-:W-:Y:S02]  /*27f0*/  IADD3 R169, P2, R128.reuse, 0x70, RZ ;  /* 0x0000007080a97810 */ /* 0x040fe40007f5e0ff */
[----:B------:R-:W-:Y:S01]  /*2800*/  FMNMX R113, R205, R24, !PT ;  /* 0x00000018cd717209 */ /* 0x000fe20007800000 */
[----:B------:R-:W-:Y:S01]  /*2810*/  FMUL R117, R117, c[0x0][0x188] ;  /* 0x0000620075757a20 */ /* 0x000fe20000400000 */
[----:B------:R-:W-:Y:S02]  /*2820*/  IADD3 R166, P4, R128, 0x71, RZ ;  /* 0x0000007180a67810 */ /* 0x000fe40007f9e0ff */
[----:B------:R-:W-:Y:S02]  /*2830*/  ISETP.GT.U32.AND.EX P1, PT, R101, RZ, PT, P1 ;  /* 0x000000ff6500720c */ /* 0x000fe40003f24110 */
[----:B------:R-:W-:Y:S02]  /*2840*/  IADD3.X R136, RZ, R76, RZ, P2, !PT ;  /* 0x0000004cff887210 */ /* 0x000fe400017fe4ff */
[----:B------:R-:W-:Y:S01]  /*2850*/  FMNMX R116, R112, R113, !PT ;  /* 0x0000007170747209 */ /* 0x000fe20007800000 */
[----:B------:R-:W-:Y:S01]  /*2860*/  IMAD.X R105, RZ, RZ, R76, P4 ;  /* 0x000000ffff697224 */ /* 0x000fe200020e064c */
[----:B------:R-:W-:Y:S01]  /*2870*/  ISETP.GT.U32.AND P2, PT, R169, R2, PT ;  /* 0x00000002a900720c */ /* 0x000fe20003f44070 */
[----:B------:R-:W-:Y:S01]  /*2880*/  FMUL R25, R140, c[0x0][0x188] ;  /* 0x000062008c197a20 */ /* 0x000fe20000400000 */
[----:B------:R-:W-:-:S02]  /*2890*/  FSEL R198, R117, -INF , !P1 ;  /* 0xff80000075c67808 */ /* 0x000fc40004800000 */
[-C--:B------:R-:W-:Y:S02]  /*28a0*/  ISETP.GT.U32.AND P4, PT, R166, R2.reuse, PT ;  /* 0x00000002a600720c */ /* 0x080fe40003f84070 */
[----:B------:R-:W-:Y:S02]  /*28b0*/  ISETP.GT.U32.AND P1, PT, R170, R2, PT ;  /* 0x00000002aa00720c */ /* 0x000fe40003f24070 */
[----:B------:R-:W-:Y:S01]  /*28c0*/  FMNMX R113, R199, R116, !PT ;  /* 0x00000074c7717209 */ /* 0x000fe20007800000 */
[----:B------:R-:W-:Y:S01]  /*28d0*/  FMUL R24, R141, c[0x0][0x188] ;  /* 0x000062008d187a20 */ /* 0x000fe20000400000 */
[----:B------:R-:W-:Y:S01]  /*28e0*/  ISETP.GT.U32.AND.EX P2, PT, R136, RZ, PT, P2 ;  /* 0x000000ff8800720c */ /* 0x000fe20003f44120 */
[----:B------:R-:W-:Y:S01]  /*28f0*/  FMUL R137, R137, c[0x0][0x188] ;  /* 0x0000620089897a20 */ /* 0x000fe20000400000 */
[----:B------:R-:W-:Y:S02]  /*2900*/  ISETP.GT.U32.AND.EX P4, PT, R105, RZ, PT, P4 ;  /* 0x000000ff6900720c */ /* 0x000fe40003f84140 */
[----:B------:R-:W-:-:S02]  /*2910*/  ISETP.GT.U32.AND.EX P1, PT, R109, RZ, PT, P1 ;  /* 0x000000ff6d00720c */ /* 0x000fc40003f24110 */
[----:B------:R-:W-:Y:S02]  /*2920*/  FMNMX R116, R198, R113, !PT ;  /* 0x00000071c6747209 */ /* 0x000fe40007800000 */
[----:B------:R-:W-:Y:S02]  /*2930*/  FSEL R25, R25, -INF , !P2 ;  /* 0xff80000019197808 */ /* 0x000fe40005000000 */
[----:B------:R-:W-:Y:S02]  /*2940*/  IADD3 R167, P2, R128, 0x78, RZ ;  /* 0x0000007880a77810 */ /* 0x000fe40007f5e0ff */
[----:B------:R-:W-:Y:S02]  /*2950*/  FSEL R24, R24, -INF , !P4 ;  /* 0xff80000018187808 */ /* 0x000fe40006000000 */
[----:B------:R-:W-:Y:S02]  /*2960*/  FSEL R196, R137, -INF , !P1 ;  /* 0xff80000089c47808 */ /* 0x000fe40004800000 */
[----:B------:R-:W-:-:S02]  /*2970*/  IADD3 R165, P4, R128, 0x79, RZ ;  /* 0x0000007980a57810 */ /* 0x000fc40007f9e0ff */
[----:B------:R-:W-:Y:S01]  /*2980*/  FMNMX R113, R195, R116, !PT ;  /* 0x00000074c3717209 */ /* 0x000fe20007800000 */
[--C-:B------:R-:W-:Y:S01]  /*2990*/  IMAD.X R156, RZ, RZ, R76.reuse, P2 ;  /* 0x000000ffff9c7224 */ /* 0x100fe200010e064c */
[-C--:B------:R-:W-:Y:S01]  /*29a0*/  ISETP.GT.U32.AND P2, PT, R167, R2.reuse, PT ;  /* 0x00000002a700720c */ /* 0x080fe20003f44070 */
[----:B------:R-:W-:Y:S01]  /*29b0*/  IMAD.X R157, RZ, RZ, R76, P4 ;  /* 0x000000ffff9d7224 */ /* 0x000fe200020e064c */
[----:B------:R-:W-:Y:S01]  /*29c0*/  FMNMX R116, R196, R113, !PT ;  /* 0x00000071c4747209 */ /* 0x000fe20007800000 */
[----:B------:R-:W-:Y:S01]  /*29d0*/  FMUL R16, R16, c[0x0][0x188] ;  /* 0x0000620010107a20 */ /* 0x000fe20000400000 */
[----:B------:R-:W-:Y:S01]  /*29e0*/  ISETP.GT.U32.AND P4, PT, R165, R2, PT ;  /* 0x00000002a500720c */ /* 0x000fe20003f84070 */
[----:B------:R-:W-:Y:S01]  /*29f0*/  FMUL R17, R17, c[0x0][0x188] ;  /* 0x0000620011117a20 */ /* 0x000fe20000400000 */
[----:B------:R-:W-:Y:S02]  /*2a00*/  ISETP.GT.U32.AND.EX P2, PT, R156, RZ, PT, P2 ;  /* 0x000000ff9c00720c */ /* 0x000fe40003f44120 */
[----:B------:R-:W-:-:S02]  /*2a10*/  FMNMX R113, R25, R116, !PT ;  /* 0x0000007419717209 */ /* 0x000fc40007800000 */
[----:B------:R-:W-:Y:S02]  /*2a20*/  ISETP.GT.U32.AND.EX P4, PT, R157, RZ, PT, P4 ;  /* 0x000000ff9d00720c */ /* 0x000fe40003f84140 */
[----:B------:R-:W-:Y:S02]  /*2a30*/  FSEL R194, R16, -INF , !P2 ;  /* 0xff80000010c27808 */ /* 0x000fe40005000000 */
[----:B------:R-:W-:Y:S02]  /*2a40*/  FMNMX R113, R24, R113, !PT ;  /* 0x0000007118717209 */ /* 0x000fe40007800000 */
[----:B------:R-:W-:Y:S02]  /*2a50*/  FSEL R145, R17, -INF , !P4 ;  /* 0xff80000011917808 */ /* 0x000fe40006000000 */
[C---:B------:R-:W-:Y:S02]  /*2a60*/  ISETP.GT.U32.AND P1, PT, R0.reuse, R245, PT ;  /* 0x000000f50000720c */ /* 0x040fe40003f24070 */
[----:B------:R-:W-:-:S02]  /*2a70*/  ISETP.GT.U32.AND P2, PT, R0, R211, PT ;  /* 0x000000d30000720c */ /* 0x000fc40003f44070 */
[----:B------:R-:W-:Y:S02]  /*2a80*/  ISETP.GT.U32.AND P4, PT, R0, R244, PT ;  /* 0x000000f40000720c */ /* 0x000fe40003f84070 */
[----:B------:R-:W-:-:S04]  /*2a90*/  FMNMX R0, R194, R113, !PT ;  /* 0x00000071c2007209 */ /* 0x000fc80007800000 */
[----:B------:R-:W-:-:S05]  /*2aa0*/  FMNMX R0, R145, R0, !PT ;  /* 0x0000000091007209 */ /* 0x000fca0007800000 */
[----:B------:R-:W0:Y:S01]  /*2ab0*/  SHFL.BFLY PT, R17, R0, 0x2, 0x1f ;  /* 0x0c401f0000117f89 */ /* 0x000e2200000e0000 */
[----:B------:R-:W-:Y:S01]  /*2ac0*/  FMUL R113, R127, c[0x0][0x188] ;  /* 0x000062007f717a20 */ /* 0x000fe20000400000 */
[C---:B------:R-:W-:Y:S01]  /*2ad0*/  ISETP.GT.U32.AND.EX P3, PT, R184.reuse, RZ, PT, P3 ;  /* 0x000000ffb800720c */ /* 0x040fe20003f64130 */
[----:B------:R-:W-:Y:S01]  /*2ae0*/  FMUL R153, R153, c[0x0][0x188] ;  /* 0x0000620099997a20 */ /* 0x000fe20000400000 */
[C---:B------:R-:W-:Y:S01]  /*2af0*/  ISETP.GT.U32.AND.EX P6, PT, R184.reuse, RZ, PT, P6 ;  /* 0x000000ffb800720c */ /* 0x040fe20003fc4160 */
[----:B------:R-:W-:Y:S01]  /*2b00*/  FMUL R127, R155, c[0x0][0x188] ;  /* 0x000062009b7f7a20 */ /* 0x000fe20000400000 */
[----:B------:R-:W-:Y:S02]  /*2b10*/  ISETP.GT.U32.AND.EX P5, PT, R184, RZ, PT, P5 ;  /* 0x000000ffb800720c */ /* 0x000fe40003fa4150 */
[----:B------:R-:W-:Y:S02]  /*2b20*/  FSEL R113, R113, -INF , !P3 ;  /* 0xff80000071717808 */ /* 0x000fe40005800000 */
[----:B------:R-:W-:-:S02]  /*2b30*/  FSEL R155, R153, -INF , !P6 ;  /* 0xff800000999b7808 */ /* 0x000fc40007000000 */
[----:B------:R-:W-:Y:S01]  /*2b40*/  FSEL R127, R127, -INF , !P5 ;  /* 0xff8000007f7f7808 */ /* 0x000fe20006800000 */
[----:B------:R-:W-:Y:S01]  /*2b50*/  FMUL R140, R146, c[0x0][0x188] ;  /* 0x00006200928c7a20 */ /* 0x000fe20000400000 */
[C---:B------:R-:W-:Y:S02]  /*2b60*/  ISETP.GT.U32.AND P3, PT, R185.reuse, R245, PT ;  /* 0x000000f5b900720c */ /* 0x040fe40003f64070 */
[C---:B------:R-:W-:Y:S02]  /*2b70*/  ISETP.GT.U32.AND P6, PT, R185.reuse, R211, PT ;  /* 0x000000d3b900720c */ /* 0x040fe40003fc4070 */
[----:B------:R-:W-:Y:S01]  /*2b80*/  ISETP.GT.U32.AND P5, PT, R185, R244, PT ;  /* 0x000000f4b900720c */ /* 0x000fe20003fa4070 */
[----:B------:R-:W-:Y:S01]  /*2b90*/  FMUL R148, R148, c[0x0][0x188] ;  /* 0x0000620094947a20 */ /* 0x000fe20000400000 */
[C---:B------:R-:W-:Y:S02]  /*2ba0*/  ISETP.GT.U32.AND.EX P1, PT, R126.reuse, RZ, PT, P1 ;  /* 0x000000ff7e00720c */ /* 0x040fe40003f24110 */
[----:B------:R-:W-:-:S02]  /*2bb0*/  ISETP.GT.U32.AND.EX P2, PT, R126, RZ, PT, P2 ;  /* 0x000000ff7e00720c */ /* 0x000fc40003f44120 */
[----:B------:R-:W-:Y:S01]  /*2bc0*/  ISETP.GT.U32.AND.EX P4, PT, R126, RZ, PT, P4 ;  /* 0x000000ff7e00720c */ /* 0x000fe20003f84140 */
[----:B------:R-:W-:Y:S01]  /*2bd0*/  FMUL R126, R150, c[0x0][0x188] ;  /* 0x00006200967e7a20 */ /* 0x000fe20000400000 */
[----:B------:R-:W-:Y:S01]  /*2be0*/  ISETP.GT.U32.AND.EX P3, PT, R125, RZ, PT, P3 ;  /* 0x000000ff7d00720c */ /* 0x000fe20003f64130 */
[----:B------:R-:W-:Y:S01]  /*2bf0*/  FMUL R149, R149, c[0x0][0x188] ;  /* 0x0000620095957a20 */ /* 0x000fe20000400000 */
[C---:B------:R-:W-:Y:S02]  /*2c00*/  ISETP.GT.U32.AND.EX P6, PT, R125.reuse, RZ, PT, P6 ;  /* 0x000000ff7d00720c */ /* 0x040fe40003fc4160 */
[----:B------:R-:W-:Y:S01]  /*2c10*/  ISETP.GT.U32.AND.EX P5, PT, R125, RZ, PT, P5 ;  /* 0x000000ff7d00720c */ /* 0x000fe20003fa4150 */
[----:B------:R-:W-:Y:S01]  /*2c20*/  FMUL R125, R151, c[0x0][0x188] ;  /* 0x00006200977d7a20 */ /* 0x000fe20000400000 */
[----:B------:R-:W-:Y:S02]  /*2c30*/  FSEL R140, R140, -INF , !P1 ;  /* 0xff8000008c8c7808 */ /* 0x000fe40004800000 */
[----:B------:R-:W-:-:S02]  /*2c40*/  ISETP.GT.U32.AND P1, PT, R188, R245, PT ;  /* 0x000000f5bc00720c */ /* 0x000fc40003f24070 */
[----:B------:R-:W-:Y:S02]  /*2c50*/  FSEL R153, R148, -INF , !P2 ;  /* 0xff80000094997808 */ /* 0x000fe40005000000 */
[----:B------:R-:W-:Y:S02]  /*2c60*/  FSEL R126, R126, -INF , !P4 ;  /* 0xff8000007e7e7808 */ /* 0x000fe40006000000 */
[C---:B------:R-:W-:Y:S02]  /*2c70*/  ISETP.GT.U32.AND P2, PT, R188.reuse, R211, PT ;  /* 0x000000d3bc00720c */ /* 0x040fe40003f44070 */
[----:B------:R-:W-:Y:S01]  /*2c80*/  ISETP.GT.U32.AND P4, PT, R188, R244, PT ;  /* 0x000000f4bc00720c */ /* 0x000fe20003f84070 */
[----:B------:R-:W-:Y:S01]  /*2c90*/  FMUL R106, R106, c[0x0][0x188] ;  /* 0x000062006a6a7a20 */ /* 0x000fe20000400000 */
[----:B0-----:R-:W-:Y:S02]  /*2ca0*/  FMNMX R0, R0, R17, !PT ;  /* 0x0000001100007209 */ /* 0x001fe40007800000 */
[----:B------:R-:W-:Y:S01]  /*2cb0*/  FSEL R151, R149, -INF , !P6 ;  /* 0xff80000095977808 */ /* 0x000fe20007000000 */
[----:B------:R-:W-:Y:S01]  /*2cc0*/  FMUL R16, R120, c[0x0][0x188] ;  /* 0x0000620078107a20 */ /* 0x000fe20000400000 */
[----:B------:R-:W-:Y:S01]  /*2cd0*/  ISETP.GT.U32.AND P6, PT, R182, R211, PT ;  /* 0x000000d3b600720c */ /* 0x000fe20003fc4070 */
[----:B------:R-:W-:Y:S01]  /*2ce0*/  FMUL R122, R122, c[0x0][0x188] ;  /* 0x000062007a7a7a20 */ /* 0x000fe20000400000 */
[----:B------:R-:W-:-:S02]  /*2cf0*/  FSEL R125, R125, -INF , !P5 ;  /* 0xff8000007d7d7808 */ /* 0x000fc40006800000 */
[----:B------:R-:W-:Y:S02]  /*2d00*/  ISETP.GT.U32.AND P5, PT, R182, R244, PT ;  /* 0x000000f4b600720c */ /* 0x000fe40003fa4070 */
[----:B------:R-:W-:Y:S01]  /*2d10*/  ISETP.GT.U32.AND.EX P1, PT, R183, RZ, PT, P1 ;  /* 0x000000ffb700720c */ /* 0x000fe20003f24110 */
[----:B------:R-:W-:Y:S01]  /*2d20*/  FMUL R121, R121, c[0x0][0x188] ;  /* 0x0000620079797a20 */ /* 0x000fe20000400000 */
[C---:B------:R-:W-:Y:S02]  /*2d30*/  ISETP.GT.U32.AND.EX P2, PT, R183.reuse, RZ, PT, P2 ;  /* 0x000000ffb700720c */ /* 0x040fe40003f44120 */
[----:B------:R-:W-:Y:S01]  /*2d40*/  ISETP.GT.U32.AND.EX P4, PT, R183, RZ, PT, P4 ;  /* 0x000000ffb700720c */ /* 0x000fe20003f84140 */
[----:B------:R-:W0:Y:S01]  /*2d50*/  SHFL.BFLY PT, R17, R0, 0x1, 0x1f ;  /* 0x0c201f0000117f89 */ /* 0x000e2200000e0000 */
[----:B------:R-:W-:Y:S01]  /*2d60*/  ISETP.GT.U32.AND.EX P6, PT, R179, RZ, PT, P6 ;  /* 0x000000ffb300720c */ /* 0x000fe20003fc4160 */
[----:B------:R-:W-:Y:S01]  /*2d70*/  FMUL R117, R123, c[0x0][0x188] ;  /* 0x000062007b757a20 */ /* 0x000fe20000400000 */
[----:B------:R-:W-:-:S02]  /*2d80*/  FSEL R120, R106, -INF , !P1 ;  /* 0xff8000006a787808 */ /* 0x000fc40004800000 */
[----:B------:R-:W-:Y:S02]  /*2d90*/  ISETP.GT.U32.AND.EX P5, PT, R179, RZ, PT, P5 ;  /* 0x000000ffb300720c */ /* 0x000fe40003fa4150 */
[----:B------:R-:W-:Y:S02]  /*2da0*/  FSEL R106, R16, -INF , !P2 ;  /* 0xff800000106a7808 */ /* 0x000fe40005000000 */
[----:B------:R-:W-:Y:S02]  /*2db0*/  FSEL R122, R122, -INF , !P4 ;  /* 0xff8000007a7a7808 */ /* 0x000fe40006000000 */
[C---:B------:R-:W-:Y:S02]  /*2dc0*/  ISETP.GT.U32.AND P1, PT, R177.reuse, R245, PT ;  /* 0x000000f5b100720c */ /* 0x040fe40003f24070 */
[C---:B------:R-:W-:Y:S02]  /*2dd0*/  ISETP.GT.U32.AND P2, PT, R177.reuse, R211, PT ;  /* 0x000000d3b100720c */ /* 0x040fe40003f44070 */
[----:B------:R-:W-:-:S02]  /*2de0*/  ISETP.GT.U32.AND P4, PT, R177, R244, PT ;  /* 0x000000f4b100720c */ /* 0x000fc40003f84070 */
[----:B------:R-:W-:Y:S01]  /*2df0*/  FSEL R177, R121, -INF , !P6 ;  /* 0xff80000079b17808 */ /* 0x000fe20007000000 */
[----:B------:R-:W-:Y:S01]  /*2e00*/  FMUL R116, R110, c[0x0][0x188] ;  /* 0x000062006e747a20 */ /* 0x000fe20000400000 */
[----:B------:R-:W-:Y:S01]  /*2e10*/  FSEL R121, R117, -INF , !P5 ;  /* 0xff80000075797808 */ /* 0x000fe20006800000 */
[----:B------:R-:W-:Y:S01]  /*2e20*/  FMUL R110, R111, c[0x0][0x188] ;  /* 0x000062006f6e7a20 */ /* 0x000fe20000400000 */
[----:B------:R-:W-:Y:S01]  /*2e30*/  ISETP.GT.U32.AND P5, PT, R187, R245, PT ;  /* 0x000000f5bb00720c */ /* 0x000fe20003fa4070 */
[----:B------:R-:W-:Y:S01]  /*2e40*/  FMUL R52, R52, c[0x0][0x188] ;  /* 0x0000620034347a20 */ /* 0x000fe20000400000 */
[C---:B------:R-:W-:Y:S01]  /*2e50*/  ISETP.GT.U32.AND.EX P1, PT, R181.reuse, RZ, PT, P1 ;  /* 0x000000ffb500720c */ /* 0x040fe20003f24110 */
[----:B------:R-:W-:Y:S01]  /*2e60*/  FMUL R111, R54, c[0x0][0x188] ;  /* 0x00006200366f7a20 */ /* 0x000fe20000400000 */
[C---:B------:R-:W-:Y:S02]  /*2e70*/  ISETP.GT.U32.AND.EX P2, PT, R181.reuse, RZ, PT, P2 ;  /* 0x000000ffb500720c */ /* 0x040fe40003f44120 */
[----:B------:R-:W-:Y:S01]  /*2e80*/  ISETP.GT.U32.AND.EX P4, PT, R181, RZ, PT, P4 ;  /* 0x000000ffb500720c */ /* 0x000fe20003f84140 */
[----:B------:R-:W-:Y:S01]  /*2e90*/  FMUL R123, R114, c[0x0][0x188] ;  /* 0x00006200727b7a20 */ /* 0x000fe20000400000 */
[----:B------:R-:W-:Y:S01]  /*2ea0*/  ISETP.GT.U32.AND.EX P5, PT, R154, RZ, PT, P5 ;  /* 0x000000ff9a00720c */ /* 0x000fe20003fa4150 */
[----:B------:R-:W-:Y:S01]  /*2eb0*/  FMUL R141, R147, c[0x0][0x188] ;  /* 0x00006200938d7a20 */ /* 0x000fe20000400000 */
[----:B------:R-:W-:-:S02]  /*2ec0*/  FSEL R114, R116, -INF , !P1 ;  /* 0xff80000074727808 */ /* 0x000fc40004800000 */
[----:B------:R-:W-:Y:S02]  /*2ed0*/  FSEL R54, R52, -INF , !P2 ;  /* 0xff80000034367808 */ /* 0x000fe40005000000 */
[----:B------:R-:W-:Y:S02]  /*2ee0*/  ISETP.GT.U32.AND P2, PT, R187, R211, PT ;  /* 0x000000d3bb00720c */ /* 0x000fe40003f44070 */
[----:B------:R-:W-:Y:S02]  /*2ef0*/  FSEL R116, R111, -INF , !P4 ;  /* 0xff8000006f747808 */ /* 0x000fe40006000000 */
[----:B------:R-:W-:Y:S02]  /*2f00*/  ISETP.GT.U32.AND P4, PT, R175, R245, PT ;  /* 0x000000f5af00720c */ /* 0x000fe40003f84070 */
[----:B------:R-:W-:Y:S01]  /*2f10*/  FSEL R110, R110, -INF , !P5 ;  /* 0xff8000006e6e7808 */ /* 0x000fe20006800000 */
[----:B------:R-:W-:Y:S01]  /*2f20*/  FMUL R53, R53, c[0x0][0x188] ;  /* 0x0000620035357a20 */ /* 0x000fe20000400000 */
[----:B------:R-:W-:Y:S01]  /*2f30*/  ISETP.GT.U32.AND P5, PT, R175, R211, PT ;  /* 0x000000d3af00720c */ /* 0x000fe20003fa4070 */
[----:B------:R-:W-:Y:S01]  /*2f40*/  FMUL R48, R48, c[0x0][0x188] ;  /* 0x0000620030307a20 */ /* 0x000fe20000400000 */
[----:B------:R-:W-:-:S02]  /*2f50*/  FSEL R141, R141, -INF , !P3 ;  /* 0xff8000008d8d7808 */ /* 0x000fc40005800000 */
[----:B------:R-:W-:Y:S02]  /*2f60*/  ISETP.GT.U32.AND.EX P2, PT, R154, RZ, PT, P2 ;  /* 0x000000ff9a00720c */ /* 0x000fe40003f44120 */
[----:B------:R-:W-:Y:S02]  /*2f70*/  ISETP.GT.U32.AND P3, PT, R182, R245, PT ;  /* 0x000000f5b600720c */ /* 0x000fe40003f64070 */
[C---:B------:R-:W-:Y:S02]  /*2f80*/  ISETP.GT.U32.AND.EX P4, PT, R108.reuse, RZ, PT, P4 ;  /* 0x000000ff6c00720c */ /* 0x040fe40003f84140 */
[----:B------:R-:W-:Y:S02]  /*2f90*/  ISETP.GT.U32.AND.EX P5, PT, R108, RZ, PT, P5 ;  /* 0x000000ff6c00720c */ /* 0x000fe40003fa4150 */
[----:B------:R-:W-:Y:S02]  /*2fa0*/  FSEL R182, R53, -INF , !P2 ;  /* 0xff80000035b67808 */ /* 0x000fe40005000000 */
[----:B------:R-:W-:-:S02]  /*2fb0*/  ISETP.GT.U32.AND.EX P3, PT, R179, RZ, PT, P3 ;  /* 0x000000ffb300720c */ /* 0x000fc40003f64130 */
[C---:B------:R-:W-:Y:S02]  /*2fc0*/  ISETP.GT.U32.AND P2, PT, R178.reuse, R245, PT ;  /* 0x000000f5b200720c */ /* 0x040fe40003f44070 */
[----:B------:R-:W-:Y:S02]  /*2fd0*/  FSEL R123, R123, -INF , !P4 ;  /* 0xff8000007b7b7808 */ /* 0x000fe40006000000 */
[----:B------:R-:W-:Y:S02]  /*2fe0*/  ISETP.GT.U32.AND P4, PT, R178, R211, PT ;  /* 0x000000d3b200720c */ /* 0x000fe40003f84070 */
[----:B------:R-:W-:Y:S02]  /*2ff0*/  FSEL R179, R48, -INF , !P5 ;  /* 0xff80000030b37808 */ /* 0x000fe40006800000 */
[----:B0-----:R-:W-:Y:S01]  /*3000*/  FMNMX R0, R0, R17, !PT ;  /* 0x0000001100007209 */ /* 0x001fe20007800000 */
[----:B------:R-:W-:Y:S01]  /*3010*/  FMUL R17, R115, c[0x0][0x188] ;  /* 0x0000620073117a20 */ /* 0x000fe20000400000 */
[----:B------:R-:W-:Y:S01]  /*3020*/  ISETP.GT.U32.AND P5, PT, R201, R245, PT ;  /* 0x000000f5c900720c */ /* 0x000fe20003fa4070 */
[----:B------:R-:W-:Y:S01]  /*3030*/  FMUL R49, R49, c[0x0][0x188] ;  /* 0x0000620031317a20 */ /* 0x000fe20000400000 */
[----:B------:R-:W-:Y:S01]  /*3040*/  ISETP.GT.U32.AND.EX P2, PT, R104, RZ, PT, P2 ;  /* 0x000000ff6800720c */ /* 0x000fe20003f44120 */
[----:B------:R-:W-:Y:S01]  /*3050*/  FMUL R115, R118, c[0x0][0x188] ;  /* 0x0000620076737a20 */ /* 0x000fe20000400000 */
[----:B------:R-:W-:Y:S01]  /*3060*/  ISETP.GT.U32.AND.EX P4, PT, R104, RZ, PT, P4 ;  /* 0x000000ff6800720c */ /* 0x000fe20003f84140 */
[----:B------:R-:W-:Y:S01]  /*3070*/  FMUL R16, R142, c[0x0][0x188] ;  /* 0x000062008e107a20 */ /* 0x000fe20000400000 */
[----:B------:R-:W-:-:S02]  /*3080*/  ISETP.GT.U32.AND.EX P5, PT, R158, RZ, PT, P5 ;  /* 0x000000ff9e00720c */ /* 0x000fc40003fa4150 */
        /* <DEDUP_REMOVED lines=8> */
[----:B------:R-:W-:Y:S01]  /*3110*/  ISETP.GT.U32.AND.EX P2, PT, R158, RZ, PT, P2 ;  /* 0x000000ff9e00720c */ /* 0x000fe20003f44120 */
[----:B------:R-:W-:Y:S01]  /*3120*/  FMUL R41, R41, c[0x0][0x188] ;  /* 0x0000620029297a20 */ /* 0x000fe20000400000 */
[----:B------:R-:W-:-:S02]  /*3130*/  ISETP.GT.U32.AND.EX P4, PT, R101, RZ, PT, P4 ;  /* 0x000000ff6500720c */ /* 0x000fc40003f84140 */
[----:B------:R-:W-:Y:S02]  /*3140*/  ISETP.GT.U32.AND.EX P5, PT, R101, RZ, PT, P5 ;  /* 0x000000ff6500720c */ /* 0x000fe40003fa4150 */
[----:B------:R-:W-:Y:S02]  /*3150*/  FSEL R183, R40, -INF , !P2 ;  /* 0xff80000028b77808 */ /* 0x000fe40005000000 */
[----:B------:R-:W-:Y:S02]  /*3160*/  FSEL R40, R119, -INF , !P4 ;  /* 0xff80000077287808 */ /* 0x000fe40006000000 */
[----:B------:R-:W-:Y:S02]  /*3170*/  ISETP.GT.U32.AND P4, PT, R171, R211, PT ;  /* 0x000000d3ab00720c */ /* 0x000fe40003f84070 */
[----:B------:R-:W-:Y:S02]  /*3180*/  FSEL R181, R41, -INF , !P5 ;  /* 0xff80000029b57808 */ /* 0x000fe40006800000 */
[----:B------:R-:W-:Y:S01]  /*3190*/  ISETP.GT.U32.AND P5, PT, R170, R245, PT ;  /* 0x000000f5aa00720c */ /* 0x000fe20003fa4070 */
[----:B------:R-:W-:Y:S01]  /*31a0*/  FMUL R32, R32, c[0x0][0x188] ;  /* 0x0000620020207a20 */ /* 0x000fe20000400000 */
[----:B------:R-:W-:Y:S01]  /*31b0*/  ISETP.GT.U32.AND.EX P4, PT, R100, RZ, PT, P4 ;  /* 0x000000ff6400720c */ /* 0x000fe20003f84140 */
[----:B------:R-:W-:Y:S01]  /*31c0*/  FMUL R139, R139, c[0x0][0x188] ;  /* 0x000062008b8b7a20 */ /* 0x000fe20000400000 */
[----:B------:R-:W-:-:S02]  /*31d0*/  ISETP.GT.U32.AND.EX P5, PT, R109, RZ, PT, P5 ;  /* 0x000000ff6d00720c */ /* 0x000fc40003fa4150 */
[----:B------:R-:W-:Y:S02]  /*31e0*/  FSEL R49, R32, -INF , !P4 ;  /* 0xff80000020317808 */ /* 0x000fe40006000000 */
[----:B------:R-:W-:Y:S02]  /*31f0*/  ISETP.GT.U32.AND P4, PT, R169, R245, PT ;  /* 0x000000f5a900720c */ /* 0x000fe40003f84070 */
[----:B------:R-:W-:Y:S02]  /*3200*/  FSEL R32, R139, -INF , !P5 ;  /* 0xff8000008b207808 */ /* 0x000fe40006800000 */
[----:B------:R-:W-:Y:S01]  /*3210*/  ISETP.GT.U32.AND P5, PT, R169, R211, PT ;  /* 0x000000d3a900720c */ /* 0x000fe20003fa4070 */
[----:B------:R-:W-:Y:S01]  /*3220*/  FMUL R48, R44, c[0x0][0x188] ;  /* 0x000062002c307a20 */ /* 0x000fe20000400000 */
[C---:B------:R-:W-:Y:S02]  /*3230*/  ISETP.GT.U32.AND.EX P4, PT, R136.reuse, RZ, PT, P4 ;  /* 0x000000ff8800720c */ /* 0x040fe40003f84140 */
[----:B------:R-:W-:-:S02]  /*3240*/  ISETP.GT.U32.AND.EX P5, PT, R136, RZ, PT, P5 ;  /* 0x000000ff8800720c */ /* 0x000fc40003fa4150 */
        /* <DEDUP_REMOVED lines=12> */
[-C--:B------:R-:W-:Y:S02]  /*3310*/  ISETP.GT.U32.AND P2, PT, R170, R211.reuse, PT ;  /* 0x000000d3aa00720c */ /* 0x080fe40003f44070 */
        /* <DEDUP_REMOVED lines=11> */
[----:B------:R-:W-:Y:S01]  /*33d0*/  FSEL R33, R29, -INF , !P4 ;  /* 0xff8000001d217808 */ /* 0x000fe20006000000 */
[----:B------:R-:W-:Y:S01]  /*33e0*/  FMUL R107, R107, c[0x0][0x188] ;  /* 0x000062006b6b7a20 */ /* 0x000fe20000400000 */
[-C--:B------:R-:W-:Y:S02]  /*33f0*/  ISETP.GT.U32.AND P4, PT, R167, R211.reuse, PT ;  /* 0x000000d3a700720c */ /* 0x080fe40003f84070 */
[----:B------:R-:W-:Y:S02]  /*3400*/  FSEL R29, R18, -INF , !P5 ;  /* 0xff800000121d7808 */ /* 0x000fe40006800000 */
[----:B------:R-:W-:Y:S01]  /*3410*/  ISETP.GT.U32.AND P5, PT, R164, R211, PT ;  /* 0x000000d3a400720c */ /* 0x000fe20003fa4070 */
[----:B------:R-:W-:Y:S01]  /*3420*/  FMUL R36, R36, c[0x0][0x188] ;  /* 0x0000620024247a20 */ /* 0x000fe20000400000 */
[----:B------:R-:W-:Y:S01]  /*3430*/  FMNMX R0, R0, R22, !PT ;  /* 0x0000001600007209 */ /* 0x000fe20007800000 */
[----:B------:R-:W-:Y:S01]  /*3440*/  FMUL R28, R28, c[0x0][0x188] ;  /* 0x000062001c1c7a20 */ /* 0x000fe20000400000 */
[----:B------:R-:W-:-:S02]  /*3450*/  ISETP.GT.U32.AND.EX P4, PT, R156, RZ, PT, P4 ;  /* 0x000000ff9c00720c */ /* 0x000fc40003f84140 */
[----:B------:R-:W-:Y:S02]  /*3460*/  ISETP.GT.U32.AND.EX P5, PT, R159, RZ, PT, P5 ;  /* 0x000000ff9f00720c */ /* 0x000fe40003fa4150 */
[----:B------:R-:W-:Y:S02]  /*3470*/  FSEL R107, R107, -INF , !P3 ;  /* 0xff8000006b6b7808 */ /* 0x000fe40005800000 */
[CC--:B------:R-:W-:Y:S02]  /*3480*/  ISETP.GT.U32.AND P3, PT, R128.reuse, R245.reuse, PT ;  /* 0x000000f58000720c */ /* 0x0c0fe40003f64070 */
[----:B------:R-:W-:Y:S01]  /*3490*/  ISETP.GE.U32.AND P6, PT, R128, R245, PT ;  /* 0x000000f58000720c */ /* 0x000fe20003fc6070 */
[--C-:B------:R-:W-:Y:S01]  /*34a0*/  FADD R176, R176, -R0.reuse ;  /* 0x80000000b0b07221 */ /* 0x100fe20000000000 */
[----:B------:R-:W-:Y:S01]  /*34b0*/  FSEL R190, R36, -INF , !P4 ;  /* 0xff80000024be7808 */ /* 0x000fe20006000000 */
[----:B------:R-:W-:Y:S01]  /*34c0*/  FMUL R26, R26, c[0x0][0x188] ;  /* 0x000062001a1a7a20 */ /* 0x000fe20000400000 */
[----:B------:R-:W-:Y:S01]  /*34d0*/  FSEL R36, R28, -INF , !P5 ;  /* 0xff8000001c247808 */ /* 0x000fe20006800000 */
[----:B------:R-:W-:Y:S01]  /*34e0*/  FMUL R102, R102, c[0x0][0x188] ;  /* 0x0000620066667a20 */ /* 0x000fe20000400000 */
[C---:B------:R-:W-:Y:S01]  /*34f0*/  ISETP.GT.U32.AND.EX P3, PT, R76.reuse, RZ, PT, P3 ;  /* 0x000000ff4c00720c */ /* 0x040fe20003f64130 */
[----:B------:R-:W-:Y:S01]  /*3500*/  FMUL R28, R103, c[0x0][0x188] ;  /* 0x00006200671c7a20 */ /* 0x000fe20000400000 */
[----:B------:R-:W-:Y:S01]  /*3510*/  ISETP.GE.U32.AND.EX P6, PT, R76, RZ, PT, P6 ;  /* 0x000000ff4c00720c */ /* 0x000fe20003fc6160 */
[----:B------:R-:W-:Y:S01]  /*3520*/  FMUL R176, R176, 1.4426950216293334961 ;  /* 0x3fb8aa3bb0b07820 */ /* 0x000fe20000400000 */
[----:B------:R-:W-:Y:S01]  /*3530*/  FSEL R26, R26, -INF , !P0 ;  /* 0xff8000001a1a7808 */ /* 0x000fe20004000000 */
[--C-:B------:R-:W-:Y:S01]  /*3540*/  FADD R16, R23, -R0.reuse ;  /* 0x8000000017107221 */ /* 0x100fe20000000000 */
[----:B------:R-:W-:Y:S01]  /*3550*/  FSEL R23, R102, -INF , !P3 ;  /* 0xff80000066177808 */ /* 0x000fe20005800000 */
[----:B------:R-:W-:Y:S01]  /*3560*/  FADD R15, R15, -R0 ;  /* 0x800000000f0f7221 */ /* 0x000fe20000000000 */
[----:B------:R-:W-:-:S02]  /*3570*/  FSEL R28, R28, -INF , !P6 ;  /* 0xff8000001c1c7808 */ /* 0x000fc40007000000 */
[----:B------:R-:W-:Y:S02]  /*3580*/  ISETP.GT.U32.AND P0, PT, R187, R244, PT ;  /* 0x000000f4bb00720c */ /* 0x000fe40003f04070 */
[----:B------:R0:W-:Y:S01]  /*3590*/  MUFU.EX2 R187, R176 ;  /* 0x000000b000bb7308 */ /* 0x0001e20000000800 */
[----:B------:R-:W-:Y:S02]  /*35a0*/  FMUL R189, R16, 1.4426950216293334961 ;  /* 0x3fb8aa3b10bd7820 */ /* 0x000fe40000400000 */
[----:B0-----:R-:W-:Y:S01]  /*35b0*/  FMUL R176, R15, 1.4426950216293334961 ;  /* 0x3fb8aa3b0fb07820 */ /* 0x001fe20000400000 */
[----:B------:R-:W-:-:S04]  /*35c0*/  FMNMX R15, R23, R28, !PT ;  /* 0x0000001c170f7209 */ /* 0x000fc80007800000 */
[----:B------:R-:W-:Y:S01]  /*35d0*/  FMNMX R16, R26, R15, !PT ;  /* 0x0000000f1a107209 */ /* 0x000fe20007800000 */
[----:B------:R-:W-:-:S03]  /*35e0*/  FADD R173, R173, -R0 ;  /* 0x80000000adad7221 */ /* 0x000fc60000000000 */
[----:B------:R-:W-:Y:S01]  /*35f0*/  FMNMX R16, R27, R16, !PT ;  /* 0x000000101b107209 */ /* 0x000fe20007800000 */
[--C-:B------:R-:W-:Y:S02]  /*3600*/  FADD R186, R186, -R0.reuse ;  /* 0x80000000baba7221 */ /* 0x100fe40000000000 */
[--C-:B------:R-:W-:Y:S01]  /*3610*/  FADD R180, R180, -R0.reuse ;  /* 0x80000000b4b47221 */ /* 0x100fe20000000000 */
[----:B------:R-:W-:Y:S01]  /*3620*/  FMNMX R15, R97, R16, !PT ;  /* 0x00000010610f7209 */ /* 0x000fe20007800000 */
[----:B------:R-:W-:Y:S02]  /*3630*/  FMUL R173, R173, 1.4426950216293334961 ;  /* 0x3fb8aa3badad7820 */ /* 0x000fe40000400000 */
[----:B------:R-:W-:Y:S01]  /*3640*/  FADD R14, R14, -R0 ;  /* 0x800000000e0e7221 */ /* 0x000fe20000000000 */
[----:B------:R-:W-:Y:S01]  /*3650*/  FMNMX R15, R132, R15, !PT ;  /* 0x0000000f840f7209 */ /* 0x000fe20007800000 */
[----:B------:R-:W-:Y:S02]  /*3660*/  FMUL R52, R186, 1.4426950216293334961 ;  /* 0x3fb8aa3bba347820 */ /* 0x000fe40000400000 */
[----:B------:R-:W-:-:S02]  /*3670*/  FMUL R186, R180, 1.4426950216293334961 ;  /* 0x3fb8aa3bb4ba7820 */ /* 0x000fc40000400000 */
[----:B------:R0:W-:Y:S02]  /*3680*/  MUFU.EX2 R180, R173 ;  /* 0x000000ad00b47308 */ /* 0x0001e40000000800 */
[----:B0-----:R-:W-:Y:S01]  /*3690*/  FMUL R173, R14, 1.4426950216293334961 ;  /* 0x3fb8aa3b0ead7820 */ /* 0x001fe20000400000 */
[----:B------:R-:W-:-:S04]  /*36a0*/  FMNMX R14, R96, R15, !PT ;  /* 0x0000000f600e7209 */ /* 0x000fc80007800000 */
        /* <DEDUP_REMOVED lines=15> */
[----:B------:R-:W-:Y:S02]  /*37a0*/  FMNMX R15, R123, R14, !PT ;  /* 0x0000000e7b0f7209 */ /* 0x000fe40007800000 */
[----:B------:R-:W-:Y:S02]  /*37b0*/  ISETP.GT.U32.AND P2, PT, R166, R245, PT ;  /* 0x000000f5a600720c */ /* 0x000fe40003f44070 */
[----:B------:R-:W-:Y:S01]  /*37c0*/  FMNMX R14, R142, R15, !PT ;  /* 0x0000000f8e0e7209 */ /* 0x000fe20007800000 */
[----:B------:R-:W-:Y:S01]  /*37d0*/  FMUL R143, R143, c[0x0][0x188] ;  /* 0x000062008f8f7a20 */ /* 0x000fe20000400000 */
[----:B------:R-:W-:Y:S02]  /*37e0*/  ISETP.GT.U32.AND.EX P2, PT, R105, RZ, PT, P2 ;  /* 0x000000ff6900720c */ /* 0x000fe40003f44120 */
[----:B------:R-:W-:Y:S02]  /*37f0*/  FMNMX R15, R115, R14, !PT ;  /* 0x0000000e730f7209 */ /* 0x000fe40007800000 */
[----:B------:R-:W-:-:S02]  /*3800*/  FSEL R45, R143, -INF , !P2 ;  /* 0xff8000008f2d7808 */ /* 0x000fc40005000000 */
[----:B------:R-:W-:Y:S02]  /*3810*/  FMNMX R14, R40, R15, !PT ;  /* 0x0000000f280e7209 */ /* 0x000fe40007800000 */
[----:B------:R-:W-:Y:S02]  /*3820*/  ISETP.GE.U32.AND P2, PT, R128, R211, PT ;  /* 0x000000d38000720c */ /* 0x000fe40003f46070 */
[----:B------:R-:W-:Y:S01]  /*3830*/  FMNMX R15, R41, R14, !PT ;  /* 0x0000000e290f7209 */ /* 0x000fe20007800000 */
[----:B------:R-:W-:Y:S01]  /*3840*/  FMUL R57, R57, c[0x0][0x188] ;  /* 0x0000620039397a20 */ /* 0x000fe20000400000 */
[----:B------:R-:W-:Y:S01]  /*3850*/  ISETP.GE.U32.AND.EX P2, PT, R76, RZ, PT, P2 ;  /* 0x000000ff4c00720c */ /* 0x000fe20003f46120 */
[----:B------:R-:W-:Y:S01]  /*3860*/  FADD R207, R207, -R0 ;  /* 0x80000000cfcf7221 */ /* 0x000fe20000000000 */
[----:B------:R-:W-:-:S03]  /*3870*/  FMNMX R15, R32, R15, !PT ;  /* 0x0000000f200f7209 */ /* 0x000fc60007800000 */
[----:B------:R-:W-:Y:S01]  /*3880*/  FMUL R138, R207, 1.4426950216293334961 ;  /* 0x3fb8aa3bcf8a7820 */ /* 0x000fe20000400000 */
[----:B------:R-:W-:Y:S02]  /*3890*/  FSEL R207, R57, -INF , !P2 ;  /* 0xff80000039cf7808 */ /* 0x000fe40005000000 */
[----:B------:R-:W-:Y:S02]  /*38a0*/  ISETP.GT.U32.AND P2, PT, R165, R245, PT ;  /* 0x000000f5a500720c */ /* 0x000fe40003f44070 */
[----:B------:R-:W-:Y:S01]  /*38b0*/  FMNMX R14, R44, R15, !PT ;  /* 0x0000000f2c0e7209 */ /* 0x000fe20007800000 */
[----:B------:R-:W-:Y:S01]  /*38c0*/  FADD R208, R208, -R0 ;  /* 0x80000000d0d07221 */ /* 0x000fe20000000000 */
[----:B------:R-:W-:Y:S01]  /*38d0*/  ISETP.GT.U32.AND.EX P2, PT, R157, RZ, PT, P2 ;  /* 0x000000ff9d00720c */ /* 0x000fe20003f44120 */
[----:B------:R-:W-:Y:S01]  /*38e0*/  FMUL R19, R19, c[0x0][0x188] ;  /* 0x0000620013137a20 */ /* 0x000fe20000400000 */
[----:B------:R-:W-:Y:S02]  /*38f0*/  FMNMX R14, R45, R14, !PT ;  /* 0x0000000e2d0e7209 */ /* 0x000fe40007800000 */
[----:B------:R-:W-:-:S02]  /*3900*/  ISETP.GT.U32.AND P1, PT, R128, R211, PT ;  /* 0x000000d38000720c */ /* 0x000fc40003f24070 */
[CC--:B------:R-:W-:Y:S02]  /*3910*/  ISETP.GT.U32.AND P4, PT, R128.reuse, R244.reuse, PT ;  /* 0x000000f48000720c */ /* 0x0c0fe40003f84070 */
[----:B------:R-:W-:Y:S01]  /*3920*/  ISETP.GE.U32.AND P5, PT, R128, R244, PT ;  /* 0x000000f48000720c */ /* 0x000fe20003fa6070 */
[----:B------:R-:W-:Y:S01]  /*3930*/  FMUL R128, R208, 1.4426950216293334961 ;  /* 0x3fb8aa3bd0807820 */ /* 0x000fe20000400000 */
[----:B------:R-:W-:Y:S02]  /*3940*/  FSEL R208, R19, -INF , !P2 ;  /* 0xff80000013d07808 */ /* 0x000fe40005000000 */
[----:B------:R-:W-:-:S04]  /*3950*/  FMNMX R17, R29, R14, !PT ;  /* 0x0000000e1d117209 */ /* 0x000fc80007800000 */
[----:B------:R-:W-:-:S05]  /*3960*/  FMNMX R17, R208, R17, !PT ;  /* 0x00000011d0117209 */ /* 0x000fca0007800000 */
[----:B------:R-:W0:Y:S01]  /*3970*/  SHFL.BFLY PT, R102, R17, 0x2, 0x1f ;  /* 0x0c401f0011667f89 */ /* 0x000e2200000e0000 */
[----:B------:R-:W-:Y:S01]  /*3980*/  ISETP.GT.U32.AND P2, PT, R165, R211, PT ;  /* 0x000000d3a500720c */ /* 0x000fe20003f44070 */
[----:B------:R-:W-:Y:S02]  /*3990*/  FMUL R37, R37, c[0x0][0x188] ;  /* 0x0000620025257a20 */ /* 0x000fe40000400000 */
[----:B------:R-:W-:Y:S01]  /*39a0*/  IMAD.WIDE R14, R5, 0x2, R226 ;  /* 0x00000002050e7825 */ /* 0x000fe200078e02e2 */
[----:B------:R-:W-:Y:S02]  /*39b0*/  ISETP.GT.U32.AND.EX P2, PT, R157, RZ, PT, P2 ;  /* 0x000000ff9d00720c */ /* 0x000fe40003f44120 */
[----:B0-----:R-:W-:-:S05]  /*39c0*/  FMNMX R102, R17, R102, !PT ;  /* 0x0000006611667209 */ /* 0x001fca0007800000 */
[----:B------:R-:W0:Y:S01]  /*39d0*/  SHFL.BFLY PT, R103, R102, 0x1, 0x1f ;  /* 0x0c201f0066677f89 */ /* 0x000e2200000e0000 */
[----:B------:R-:W-:Y:S01]  /*39e0*/  FSEL R149, R37, -INF , !P2 ;  /* 0xff80000025957808 */ /* 0x000fe20005000000 */
[----:B------:R-:W-:Y:S01]  /*39f0*/  FMUL R56, R56, c[0x0][0x188] ;  /* 0x0000620038387a20 */ /* 0x000fe20000400000 */
[----:B------:R-:W-:Y:S01]  /*3a00*/  ISETP.GT.U32.AND.EX P1, PT, R76, RZ, PT, P1 ;  /* 0x000000ff4c00720c */ /* 0x000fe20003f24110 */
[----:B------:R1:W2:Y:S01]  /*3a10*/  LDG.E.U16 R37, [R14.64] ;  /* 0x000000060e257981 */ /* 0x0002a2000c1e1500 */
[----:B------:R-:W-:Y:S02]  /*3a20*/  IMAD.WIDE R18, R5, 0x2, R222 ;  /* 0x0000000205127825 */ /* 0x000fe400078e02de */
[----:B------:R-:W-:Y:S02]  /*3a30*/  FSEL R206, R56, -INF , !P1 ;  /* 0xff80000038ce7808 */ /* 0x000fe40004800000 */
[----:B------:R-:W-:Y:S01]  /*3a40*/  FADD R25, R25, -R0 ;  /* 0x8000000019197221 */ /* 0x000fe20000000000 */
[----:B------:R3:W4:Y:S01]  /*3a50*/  LDG.E.U16 R57, [R18.64] ;  /* 0x0000000612397981 */ /* 0x000722000c1e1500 */
[----:B-1----:R-:W-:-:S05]  /*3a60*/  IMAD.WIDE R14, R5, 0x2, R224 ;  /* 0x00000002050e7825 */ /* 0x002fca00078e02e0 */
[----:B------:R1:W5:Y:S01]  /*3a70*/  LDG.E.U16 R56, [R14.64] ;  /* 0x000000060e387981 */ /* 0x000362000c1e1500 */
[----:B---3--:R-:W-:Y:S02]  /*3a80*/  FMUL R19, R25, 1.4426950216293334961 ;  /* 0x3fb8aa3b19137820 */ /* 0x008fe40000400000 */
[----:B-1----:R-:W-:-:S04]  /*3a90*/  FADD R14, R24, -R0 ;  /* 0x80000000180e7221 */ /* 0x002fc80000000000 */
[----:B------:R-:W-:Y:S01]  /*3aa0*/  FMUL R119, R14, 1.4426950216293334961 ;  /* 0x3fb8aa3b0e777820 */ /* 0x000fe20000400000 */
[----:B0-----:R-:W-:Y:S01]  /*3ab0*/  FMNMX R14, R102, R103, !PT ;  /* 0x00000067660e7209 */ /* 0x001fe20007800000 */
[----:B------:R-:W-:Y:S01]  /*3ac0*/  IMAD.WIDE R24, R5, 0x2, R218 ;  /* 0x0000000205187825 */ /* 0x000fe200078e02da */
[----:B------:R-:W-:Y:S02]  /*3ad0*/  ISETP.GT.U32.AND P1, PT, R200, R244, PT ;  /* 0x000000f4c800720c */ /* 0x000fe40003f24070 */
[----:B------:R-:W-:Y:S01]  /*3ae0*/  FMNMX R14, R14, R79, !PT ;  /* 0x0000004f0e0e7209 */ /* 0x000fe20007800000 */
[--C-:B------:R-:W-:Y:S01]  /*3af0*/  FADD R203, R203, -R0.reuse ;  /* 0x80000000cbcb7221 */ /* 0x100fe20000000000 */
[----:B------:R0:W3:Y:S01]  /*3b00*/  LDG.E.U16 R200, [R24.64] ;  /* 0x0000000618c87981 */ /* 0x0000e2000c1e1500 */
[--C-:B------:R-:W-:Y:S02]  /*3b10*/  FADD R195, R195, -R0.reuse ;  /* 0x80000000c3c37221 */ /* 0x100fe40000000000 */
[----:B------:R-:W-:-:S02]  /*3b20*/  FADD R131, R131, -R0 ;  /* 0x8000000083837221 */ /* 0x000fc40000000000 */
[--C-:B------:R-:W-:Y:S02]  /*3b30*/  FADD R26, R26, -R14.reuse ;  /* 0x8000000e1a1a7221 */ /* 0x100fe40000000000 */
[----:B------:R-:W-:Y:S02]  /*3b40*/  FADD R27, R27, -R14 ;  /* 0x8000000e1b1b7221 */ /* 0x000fe40000000000 */
[----:B0-----:R-:W-:Y:S01]  /*3b50*/  IMAD.WIDE R24, R5, 0x2, R216 ;  /* 0x0000000205187825 */ /* 0x001fe200078e02d8 */
[----:B------:R-:W-:-:S03]  /*3b60*/  ISETP.GT.U32.AND P2, PT, R201, R244, PT ;  /* 0x000000f4c900720c */ /* 0x000fc60003f44070 */
[----:B------:R-:W-:Y:S02]  /*3b70*/  FMUL R195, R195, 1.4426950216293334961 ;  /* 0x3fb8aa3bc3c37820 */ /* 0x000fe40000400000 */
[----:B------:R-:W-:Y:S02]  /*3b80*/  FMUL R118, R203, 1.4426950216293334961 ;  /* 0x3fb8aa3bcb767820 */ /* 0x000fe40000400000 */
[----:B------:R-:W-:Y:S01]  /*3b90*/  FMUL R131, R131, 1.4426950216293334961 ;  /* 0x3fb8aa3b83837820 */ /* 0x000fe20000400000 */
[----:B------:R0:W2:Y:S01]  /*3ba0*/  LDG.E.U16 R203, [R24.64] ;  /* 0x0000000618cb7981 */ /* 0x0000a2000c1e1500 */
[--C-:B------:R-:W-:Y:S02]  /*3bb0*/  FADD R204, R204, -R0.reuse ;  /* 0x80000000cccc7221 */ /* 0x100fe40000000000 */
[----:B------:R-:W-:Y:S02]  /*3bc0*/  FMUL R26, R26, 1.4426950216293334961 ;  /* 0x3fb8aa3b1a1a7820 */ /* 0x000fe40000400000 */
[----:B------:R-:W-:Y:S01]  /*3bd0*/  FMUL R201, R27, 1.4426950216293334961 ;  /* 0x3fb8aa3b1bc97820 */ /* 0x000fe20000400000 */
[----:B------:R-:W-:Y:S01]  /*3be0*/  FMNMX R27, R206, R207, !PT ;  /* 0x000000cfce1b7209 */ /* 0x000fe20007800000 */
[--C-:B------:R-:W-:Y:S01]  /*3bf0*/  FADD R16, R144, -R0.reuse ;  /* 0x8000000090107221 */ /* 0x100fe20000000000 */
[----:B------:R-:W-:Y:S01]  /*3c00*/  ISETP.GT.U32.AND P3, PT, R175, R244, PT ;  /* 0x000000f4af00720c */ /* 0x000fe20003f64070 */
[----:B------:R-:W-:-:S02]  /*3c10*/  FADD R205, R205, -R0 ;  /* 0x80000000cdcd7221 */ /* 0x000fc40000000000 */
[----:B0-----:R-:W-:Y:S01]  /*3c20*/  IMAD.WIDE R24, R5, 0x2, R214 ;  /* 0x0000000205187825 */ /* 0x001fe200078e02d6 */
[----:B------:R-:W-:Y:S03]  /*3c30*/  MUFU.EX2 R17, R195 ;  /* 0x000000c300117308 */ /* 0x000fe60000000800 */
[----:B------:R-:W-:Y:S02]  /*3c40*/  FMUL R16, R16, 1.4426950216293334961 ;  /* 0x3fb8aa3b10107820 */ /* 0x000fe40000400000 */
[----:B------:R-:W-:-:S03]  /*3c50*/  FMUL R205, R205, 1.4426950216293334961 ;  /* 0x3fb8aa3bcdcd7820 */ /* 0x000fc60000400000 */
[----:B------:R0:W-:Y:S01]  /*3c60*/  MUFU.EX2 R175, R131 ;  /* 0x0000008300af7308 */ /* 0x0001e20000000800 */
[----:B------:R-:W-:-:S07]  /*3c70*/  FADD R196, R196, -R0 ;  /* 0x80000000c4c47221 */ /* 0x000fce0000000000 */
[----:B------:R1:W-:Y:S01]  /*3c80*/  MUFU.EX2 R195, R26 ;  /* 0x0000001a00c37308 */ /* 0x0003e20000000800 */
[----:B0-----:R-:W-:Y:S02]  /*3c90*/  FMUL R131, R204, 1.4426950216293334961 ;  /* 0x3fb8aa3bcc837820 */ /* 0x001fe40000400000 */
[----:B------:R0:W2:Y:S01]  /*3ca0*/  LDG.E.U16 R204, [R24.64] ;  /* 0x0000000618cc7981 */ /* 0x0000a2000c1e1500 */
[----:B-1----:R-:W-:-:S04]  /*3cb0*/  FMNMX R26, R36, R27, !PT ;  /* 0x0000001b241a7209 */ /* 0x002fc80007800000 */
[----:B------:R1:W-:Y:S01]  /*3cc0*/  MUFU.EX2 R137, R16 ;  /* 0x0000001000897308 */ /* 0x0003e20000000800 */
[----:B0-----:R-:W-:Y:S01]  /*3cd0*/  IMAD.WIDE R24, R5, 0x2, R212 ;  /* 0x0000000205187825 */ /* 0x001fe200078e02d4 */
[----:B------:R-:W-:-:S03]  /*3ce0*/  FMNMX R26, R33, R26, !PT ;  /* 0x0000001a211a7209 */ /* 0x000fc60007800000 */
[----:B-1----:R-:W-:-:S03]  /*3cf0*/  FADD R16, R112, -R0 ;  /* 0x8000000070107221 */ /* 0x002fc60000000000 */
[----:B------:R0:W-:Y:S01]  /*3d00*/  MUFU.EX2 R112, R205 ;  /* 0x000000cd00707308 */ /* 0x0001e20000000800 */
[----:B------:R-:W-:Y:S02]  /*3d10*/  FMUL R196, R196, 1.4426950216293334961 ;  /* 0x3fb8aa3bc4c47820 */ /* 0x000fe40000400000 */
[--C-:B------:R-:W-:Y:S02]  /*3d20*/  FADD R96, R96, -R14.reuse ;  /* 0x8000000e60607221 */ /* 0x100fe40000000000 */
[----:B------:R-:W-:Y:S01]  /*3d30*/  FADD R13, R13, -R14 ;  /* 0x8000000e0d0d7221 */ /* 0x000fe20000000000 */
[----:B0-----:R0:W2:Y:S02]  /*3d40*/  LDG.E.U16 R205, [R24.64] ;  /* 0x0000000618cd7981 */ /* 0x0010a4000c1e1500 */
[----:B------:R1:W-:Y:S01]  /*3d50*/  MUFU.EX2 R18, R196 ;  /* 0x000000c400127308 */ /* 0x0003e20000000800 */
[----:B0-----:R-:W-:Y:S01]  /*3d60*/  FMNMX R25, R71, R26, !PT ;  /* 0x0000001a47197209 */ /* 0x001fe20007800000 */
[----:B-1----:R-:W-:-:S03]  /*3d70*/  FMUL R196, R96, 1.4426950216293334961 ;  /* 0x3fb8aa3b60c47820 */ /* 0x002fc60000400000 */
[----:B------:R-:W-:Y:S01]  /*3d80*/  FMNMX R24, R78, R25, !PT ;  /* 0x000000194e187209 */ /* 0x000fe20007800000 */
[----:B------:R-:W-:-:S03]  /*3d90*/  FMUL R96, R13, 1.4426950216293334961 ;  /* 0x3fb8aa3b0d607820 */ /* 0x000fc60000400000 */
[----:B------:R-:W-:-:S04]  /*3da0*/  FMNMX R13, R69, R24, !PT ;  /* 0x00000018450d7209 */ /* 0x000fc80007800000 */
[----:B------:R-:W-:-:S04]  /*3db0*/  FMNMX R24, R70, R13, !PT ;  /* 0x0000000d46187209 */ /* 0x000fc80007800000 */
[----:B------:R-:W-:-:S04]  /*3dc0*/  FMNMX R13, R67, R24, !PT ;  /* 0x00000018430d7209 */ /* 0x000fc80007800000 */
[----:B------:R-:W-:-:S04]  /*3dd0*/  FMNMX R24, R68, R13, !PT ;  /* 0x0000000d44187209 */ /* 0x000fc80007800000 */
[----:B------:R-:W-:Y:S01]  /*3de0*/  FMNMX R24, R65, R24, !PT ;  /* 0x0000001841187209 */ /* 0x000fe20007800000 */
[----:B------:R-:W-:-:S03]  /*3df0*/  FADD R199, R199, -R0 ;  /* 0x80000000c7c77221 */ /* 0x000fc60000000000 */
[----:B------:R-:W-:Y:S01]  /*3e00*/  FMNMX R13, R63, R24, !PT ;  /* 0x000000183f0d7209 */ /* 0x000fe20007800000 */
[--C-:B------:R-:W-:Y:S02]  /*3e10*/  FADD R97, R97, -R14.reuse ;  /* 0x8000000e61617221 */ /* 0x100fe40000000000 */
[----:B------:R-:W-:Y:S01]  /*3e20*/  FMUL R199, R199, 1.4426950216293334961 ;  /* 0x3fb8aa3bc7c77820 */ /* 0x000fe20000400000 */
[----:B------:R-:W-:Y:S01]  /*3e30*/  FMNMX R13, R62, R13, !PT ;  /* 0x0000000d3e0d7209 */ /* 0x000fe20007800000 */
[----:B------:R-:W-:Y:S02]  /*3e40*/  FMUL R97, R97, 1.4426950216293334961 ;  /* 0x3fb8aa3b61617820 */ /* 0x000fe40000400000 */
[----:B------:R-:W-:Y:S01]  /*3e50*/  FADD R24, R161, -R14 ;  /* 0x8000000ea1187221 */ /* 0x000fe20000000000 */
[----:B------:R-:W-:Y:S01]  /*3e60*/  FMNMX R13, R124, R13, !PT ;  /* 0x0000000d7c0d7209 */ /* 0x000fe20007800000 */
[----:B------:R-:W-:Y:S08]  /*3e70*/  MUFU.EX2 R15, R199 ;  /* 0x000000c7000f7308 */ /* 0x000ff00000000800 */
[----:B------:R0:W-:Y:S02]  /*3e80*/  MUFU.EX2 R199, R97 ;  /* 0x0000006100c77308 */ /* 0x0001e40000000800 */
[----:B0-----:R-:W-:Y:S01]  /*3e90*/  FMUL R97, R24, 1.4426950216293334961 ;  /* 0x3fb8aa3b18617820 */ /* 0x001fe20000400000 */
[----:B------:R-:W-:-:S04]  /*3ea0*/  FMNMX R24, R152, R13, !PT ;  /* 0x0000000d98187209 */ /* 0x000fc80007800000 */
[----:B------:R-:W-:Y:S01]  /*3eb0*/  FMNMX R24, R155, R24, !PT ;  /* 0x000000189b187209 */ /* 0x000fe20007800000 */
[----:B------:R-:W-:-:S03]  /*3ec0*/  FADD R20, R20, -R0 ;  /* 0x8000000014147221 */ /* 0x000fc60000000000 */
[----:B------:R-:W-:Y:S01]  /*3ed0*/  FMNMX R24, R153, R24, !PT ;  /* 0x0000001899187209 */ /* 0x000fe20007800000 */
[----:B------:R-:W-:-:S03]  /*3ee0*/  FADD R21, R21, -R0 ;  /* 0x8000000015157221 */ /* 0x000fc60000000000 */
[----:B------:R-:W-:Y:S01]  /*3ef0*/  FMNMX R13, R151, R24, !PT ;  /* 0x00000018970d7209 */ /* 0x000fe20007800000 */
[----:B------:R-:W-:Y:S02]  /*3f00*/  FMUL R20, R20, 1.4426950216293334961 ;  /* 0x3fb8aa3b14147820 */ /* 0x000fe40000400000 */
[----:B------:R-:W-:Y:S01]  /*3f10*/  FMUL R21, R21, 1.4426950216293334961 ;  /* 0x3fb8aa3b15157820 */ /* 0x000fe20000400000 */
[----:B------:R-:W-:Y:S01]  /*3f20*/  FMNMX R24, R106, R13, !PT ;  /* 0x0000000d6a187209 */ /* 0x000fe20007800000 */
[----:B------:R-:W-:Y:S01]  /*3f30*/  MUFU.EX2 R188, R20 ;  /* 0x0000001400bc7308 */ /* 0x000fe20000000800 */
[----:B------:R-:W-:Y:S01]  /*3f40*/  ISETP.GT.U32.AND P6, PT, R178, R244, PT ;  /* 0x000000f4b200720c */ /* 0x000fe20003fc4070 */
[----:B------:R-:W-:Y:S01]  /*3f50*/  FADD R193, R193, -R0 ;  /* 0x80000000c1c17221 */ /* 0x000fe20000000000 */
[----:B------:R-:W-:-:S05]  /*3f60*/  FMNMX R13, R177, R24, !PT ;  /* 0x00000018b10d7209 */ /* 0x000fca0007800000 */
[----:B------:R0:W-:Y:S01]  /*3f70*/  MUFU.EX2 R178, R21 ;  /* 0x0000001500b27308 */ /* 0x0001e20000000800 */
[----:B------:R-:W-:Y:S01]  /*3f80*/  FMUL R143, R193, 1.4426950216293334961 ;  /* 0x3fb8aa3bc18f7820 */ /* 0x000fe20000400000 */
[----:B------:R-:W-:Y:S01]  /*3f90*/  FMNMX R13, R54, R13, !PT ;  /* 0x0000000d360d7209 */ /* 0x000fe20007800000 */
[----:B0-----:R-:W-:-:S03]  /*3fa0*/  IMAD.WIDE R20, R5, 0x2, R220 ;  /* 0x0000000205147825 */ /* 0x001fc600078e02dc */
[----:B------:R-:W-:Y:S02]  /*3fb0*/  FMNMX R24, R182, R13, !PT ;  /* 0x0000000db6187209 */ /* 0x000fe40007800000 */
[----:B------:R0:W2:Y:S02]  /*3fc0*/  LDG.E.U16 R193, [R20.64] ;  /* 0x0000000614c17981 */ /* 0x0000a4000c1e1500 */
[----:B------:R-:W-:Y:S01]  /*3fd0*/  FMNMX R24, R179, R24, !PT ;  /* 0x00000018b3187209 */ /* 0x000fe20007800000 */
[----:B------:R-:W-:Y:S02]  /*3fe0*/  FADD R32, R32, -R14 ;  /* 0x8000000e20207221 */ /* 0x000fe40000000000 */
[----:B------:R-:W-:Y:S01]  /*3ff0*/  FADD R145, R145, -R0 ;  /* 0x8000000091917221 */ /* 0x000fe20000000000 */
[----:B------:R-:W-:Y:S01]  /*4000*/  FMNMX R24, R53, R24, !PT ;  /* 0x0000001835187209 */ /* 0x000fe20007800000 */
[----:B------:R-:W-:Y:S01]  /*4010*/  FADD R168, R168, -R14 ;  /* 0x8000000ea8a87221 */ /* 0x000fe20000000000 */
[----:B------:R-:W-:Y:S01]  /*4020*/  ISETP.GT.U32.AND.EX P1, PT, R197, RZ, PT, P1 ;  /* 0x000000ffc500720c */ /* 0x000fe20003f24110 */
[----:B------:R-:W-:Y:S01]  /*4030*/  FMUL R31, R31, c[0x0][0x188] ;  /* 0x000062001f1f7a20 */ /* 0x000fe20000400000 */
[----:B------:R-:W-:Y:S01]  /*4040*/  FMNMX R24, R183, R24, !PT ;  /* 0x00000018b7187209 */ /* 0x000fe20007800000 */
[----:B------:R-:W-:Y:S01]  /*4050*/  FADD R102, -R0, R22 ;  /* 0x0000001600667221 */ /* 0x000fe20000000100 */
[----:B------:R-:W-:Y:S01]  /*4060*/  ISETP.GT.U32.AND.EX P4, PT, R76, RZ, PT, P4 ;  /* 0x000000ff4c00720c */ /* 0x000fe20003f84140 */
[----:B------:R-:W-:Y:S01]  /*4070*/  FMUL R58, R58, c[0x0][0x188] ;  /* 0x000062003a3a7a20 */ /* 0x000fe20000400000 */
[----:B------:R-:W-:Y:S01]  /*4080*/  FMNMX R24, R181, R24, !PT ;  /* 0x00000018b5187209 */ /* 0x000fe20007800000 */
[----:B------:R-:W-:Y:S01]  /*4090*/  FMUL R59, R59, c[0x0][0x188] ;  /* 0x000062003b3b7a20 */ /* 0x000fe20000400000 */
[----:B------:R-:W-:Y:S01]  /*40a0*/  ISETP.GE.U32.AND.EX P5, PT, R76, RZ, PT, P5 ;  /* 0x000000ff4c00720c */ /* 0x000fe20003fa6150 */
[----:B------:R-:W-:Y:S01]  /*40b0*/  FADD R40, R40, -R14 ;  /* 0x8000000e28287221 */ /* 0x000fe20000000000 */
[----:B------:R-:W-:Y:S01]  /*40c0*/  FMNMX R13, R49, R24, !PT ;  /* 0x00000018310d7209 */ /* 0x000fe20007800000 */
[----:B------:R-:W-:-:S02]  /*40d0*/  FADD R209, R209, -R0 ;  /* 0x80000000d1d17221 */ /* 0x000fc40000000000 */
[----:B------:R-:W-:Y:S01]  /*40e0*/  FMUL R30, R30, c[0x0][0x188] ;  /* 0x000062001e1e7a20 */ /* 0x000fe20000400000 */
[----:B------:R-:W-:Y:S01]  /*40f0*/  FMNMX R13, R184, R13, !PT ;  /* 0x0000000db80d7209 */ /* 0x000fe20007800000 */
[--C-:B------:R-:W-:Y:S01]  /*4100*/  FADD R163, R163, -R14.reuse ;  /* 0x8000000ea3a37221 */ /* 0x100fe20000000000 */
[----:B------:R-:W-:Y:S01]  /*4110*/  ISETP.GT.U32.AND.EX P0, PT, R154, RZ, PT, P0 ;  /* 0x000000ff9a00720c */ /* 0x000fe20003f04100 */
[--C-:B------:R-:W-:Y:S01]  /*4120*/  FADD R115, R115, -R14.reuse ;  /* 0x8000000e73737221 */ /* 0x100fe20000000000 */
[----:B------:R-:W-:Y:S01]  /*4130*/  FMNMX R24, R48, R13, !PT ;  /* 0x0000000d30187209 */ /* 0x000fe20007800000 */
[----:B------:R-:W-:Y:S01]  /*4140*/  FMUL R55, R55, c[0x0][0x188] ;  /* 0x0000620037377a20 */ /* 0x000fe20000400000 */
[----:B------:R-:W-:Y:S01]  /*4150*/  ISETP.GT.U32.AND.EX P3, PT, R108, RZ, PT, P3 ;  /* 0x000000ff6c00720c */ /* 0x000fe20003f64130 */
[--C-:B------:R-:W-:Y:S01]  /*4160*/  FADD R107, R107, -R14.reuse ;  /* 0x8000000e6b6b7221 */ /* 0x100fe20000000000 */
[----:B------:R-:W-:Y:S01]  /*4170*/  FMNMX R13, R185, R24, !PT ;  /* 0x00000018b90d7209 */ /* 0x000fe20007800000 */
[----:B------:R-:W-:-:S02]  /*4180*/  FADD R41, R41, -R14 ;  /* 0x8000000e29297221 */ /* 0x000fc40000000000 */
[----:B------:R-:W-:Y:S01]  /*4190*/  FMUL R50, R50, c[0x0][0x188] ;  /* 0x0000620032327a20 */ /* 0x000fe20000400000 */
[----:B------:R-:W-:Y:S01]  /*41a0*/  FMNMX R24, R190, R13, !PT ;  /* 0x0000000dbe187209 */ /* 0x000fe20007800000 */
[----:B------:R-:W-:Y:S01]  /*41b0*/  FADD R120, R120, -R14 ;  /* 0x8000000e78787221 */ /* 0x000fe20000000000 */
[----:B------:R-:W-:Y:S01]  /*41c0*/  ISETP.GT.U32.AND.EX P6, PT, R104, RZ, PT, P6 ;  /* 0x000000ff6800720c */ /* 0x000fe20003fc4160 */
[----:B------:R-:W-:Y:S01]  /*41d0*/  FMUL R51, R51, c[0x0][0x188] ;  /* 0x0000620033337a20 */ /* 0x000fe20000400000 */
[----:B------:R-:W-:Y:S01]  /*41e0*/  FMNMX R13, R149, R24, !PT ;  /* 0x00000018950d7209 */ /* 0x000fe20007800000 */
[----:B0-----:R-:W-:Y:S01]  /*41f0*/  MUFU.EX2 R20, R119 ;  /* 0x0000007700147308 */ /* 0x001fe20000000800 */
[----:B------:R-:W-:Y:S01]  /*4200*/  FMUL R42, R42, c[0x0][0x188] ;  /* 0x000062002a2a7a20 */ /* 0x000fe20000400000 */
[----:B------:R-:W-:Y:S01]  /*4210*/  ISETP.GT.U32.AND.EX P2, PT, R158, RZ, PT, P2 ;  /* 0x000000ff9e00720c */ /* 0x000fe20003f44120 */
[----:B------:R-:W-:Y:S01]  /*4220*/  FMUL R34, R34, c[0x0][0x188] ;  /* 0x0000620022227a20 */ /* 0x000fe20000400000 */
[----:B------:R-:W0:Y:S01]  /*4230*/  SHFL.BFLY PT, R26, R13, 0x2, 0x1f ;  /* 0x0c401f000d1a7f89 */ /* 0x000e2200000e0000 */
[----:B------:R-:W-:-:S02]  /*4240*/  FMUL R27, R32, 1.4426950216293334961 ;  /* 0x3fb8aa3b201b7820 */ /* 0x000fc40000400000 */
[----:B------:R-:W-:Y:S01]  /*4250*/  FMUL R35, R35, c[0x0][0x188] ;  /* 0x0000620023237a20 */ /* 0x000fe20000400000 */
[----:B------:R-:W-:Y:S01]  /*4260*/  BAR.SYNC.DEFER_BLOCKING 0x0 ;  /* 0x0000000000007b1d */ /* 0x000fe20000010000 */
[----:B0-----:R-:W-:-:S05]  /*4270*/  FMNMX R13, R13, R26, !PT ;  /* 0x0000001a0d0d7209 */ /* 0x001fca0007800000 */
[----:B------:R-:W0:Y:S01]  /*4280*/  SHFL.BFLY PT, R32, R13, 0x1, 0x1f ;  /* 0x0c201f000d207f89 */ /* 0x000e2200000e0000 */
[----:B------:R-:W-:-:S04]  /*4290*/  FMUL R145, R145, 1.4426950216293334961 ;  /* 0x3fb8aa3b91917820 */ /* 0x000fc80000400000 */
[----:B------:R1:W-:Y:S01]  /*42a0*/  MUFU.EX2 R22, R145 ;  /* 0x0000009100167308 */ /* 0x0003e20000000800 */
[----:B------:R-:W-:Y:S01]  /*42b0*/  FSEL R58, R58, -INF , !P4 ;  /* 0xff8000003a3a7808 */ /* 0x000fe20006000000 */
[----:B------:R-:W-:Y:S01]  /*42c0*/  FMUL R25, R40, 1.4426950216293334961 ;  /* 0x3fb8aa3b28197820 */ /* 0x000fe20000400000 */
[----:B------:R-:W-:Y:S01]  /*42d0*/  FSEL R59, R59, -INF , !P5 ;  /* 0xff8000003b3b7808 */ /* 0x000fe20006800000 */
[----:B-1----:R-:W-:Y:S01]  /*42e0*/  FMUL R145, R168, 1.4426950216293334961 ;  /* 0x3fb8aa3ba8917820 */ /* 0x002fe20000400000 */
[----:B------:R-:W-:Y:S02]  /*42f0*/  FSEL R168, R31, -INF , !P1 ;  /* 0xff8000001fa87808 */ /* 0x000fe40004800000 */
[----:B------:R-:W-:Y:S02]  /*4300*/  ISETP.GT.U32.AND P1, PT, R164, R244, PT ;  /* 0x000000f4a400720c */ /* 0x000fe40003f24070 */
[----:B0-----:R-:W-:-:S04]  /*4310*/  FMNMX R32, R13, R32, !PT ;  /* 0x000000200d207209 */ /* 0x001fc80007800000 */
[----:B------:R-:W-:Y:S02]  /*4320*/  FMNMX R13, R32, R61, !PT ;  /* 0x0000003d200d7209 */ /* 0x000fe40007800000 */
[----:B------:R-:W-:-:S03]  /*4330*/  ISETP.GT.U32.AND.EX P1, PT, R159, RZ, PT, P1 ;  /* 0x000000ff9f00720c */ /* 0x000fc60003f24110 */
[----:B------:R-:W-:Y:S02]  /*4340*/  FADD R36, R36, -R13 ;  /* 0x8000000d24247221 */ /* 0x000fe40000000000 */
[----:B------:R-:W-:Y:S02]  /*4350*/  FADD R40, -R14, R79 ;  /* 0x0000004f0e287221 */ /* 0x000fe40000000100 */
[----:B------:R-:W-:Y:S01]  /*4360*/  FMUL R117, R209, 1.4426950216293334961 ;  /* 0x3fb8aa3bd1757820 */ /* 0x000fe20000400000 */
[----:B------:R-:W-:Y:S01]  /*4370*/  FSEL R209, R30, -INF , !P1 ;  /* 0xff8000001ed17808 */ /* 0x000fe20004800000 */
[----:B------:R-:W-:Y:S01]  /*4380*/  FMUL R79, R36, 1.4426950216293334961 ;  /* 0x3fb8aa3b244f7820 */ /* 0x000fe20000400000 */
[----:B------:R-:W-:Y:S01]  /*4390*/  FMNMX R36, R58, R59, !PT ;  /* 0x0000003b3a247209 */ /* 0x000fe20007800000 */
[----:B------:R-:W-:Y:S02]  /*43a0*/  FADD R33, R33, -R13 ;  /* 0x8000000d21217221 */ /* 0x000fe40000000000 */
[----:B------:R-:W-:-:S02]  /*43b0*/  FMUL R150, R163, 1.4426950216293334961 ;  /* 0x3fb8aa3ba3967820 */ /* 0x000fc40000400000 */
[----:B------:R-:W-:Y:S01]  /*43c0*/  FMUL R163, R33, 1.4426950216293334961 ;  /* 0x3fb8aa3b21a37820 */ /* 0x000fe20000400000 */
        /* <DEDUP_REMOVED lines=16> */
[----:B------:R-:W-:Y:S01]  /*44d0*/  FMNMX R36, R122, R33, !PT ;  /* 0x000000217a247209 */ /* 0x000fe20007800000 */
[----:B------:R-:W-:-:S03]  /*44e0*/  FMUL R24, R115, 1.4426950216293334961 ;  /* 0x3fb8aa3b73187820 */ /* 0x000fc60000400000 */
[----:B------:R-:W-:Y:S02]  /*44f0*/  FMNMX R33, R121, R36, !PT ;  /* 0x0000002479217209 */ /* 0x000fe40007800000 */
[----:B------:R-:W-:Y:S02]  /*4500*/  FSEL R115, R55, -INF , !P0 ;  /* 0xff80000037737808 */ /* 0x000fe40004000000 */
[----:B------:R-:W-:Y:S01]  /*4510*/  FMNMX R36, R116, R33, !PT ;  /* 0x0000002174247209 */ /* 0x000fe20007800000 */
[----:B------:R-:W-:Y:S01]  /*4520*/  FMUL R107, R107, 1.4426950216293334961 ;  /* 0x3fb8aa3b6b6b7820 */ /* 0x000fe20000400000 */
[----:B------:R-:W-:Y:S01]  /*4530*/  FSEL R108, R50, -INF , !P3 ;  /* 0xff800000326c7808 */ /* 0x000fe20005800000 */
[----:B------:R-:W-:Y:S01]  /*4540*/  FMUL R26, R41, 1.4426950216293334961 ;  /* 0x3fb8aa3b291a7820 */ /* 0x000fe20000400000 */
[----:B------:R-:W-:Y:S01]  /*4550*/  FMNMX R41, R115, R36, !PT ;  /* 0x0000002473297209 */ /* 0x000fe20007800000 */
[----:B------:R-:W-:Y:S01]  /*4560*/  FMUL R119, R120, 1.4426950216293334961 ;  /* 0x3fb8aa3b78777820 */ /* 0x000fe20000400000 */
[-C--:B------:R-:W-:Y:S01]  /*4570*/  ISETP.GT.U32.AND P1, PT, R174, R244.reuse, PT ;  /* 0x000000f4ae00720c */ /* 0x080fe20003f24070 */
[----:B------:R0:W-:Y:S01]  /*4580*/  MUFU.EX2 R120, R107 ;  /* 0x0000006b00787308 */ /* 0x0001e20000000800 */
[----:B------:R-:W-:Y:S01]  /*4590*/  FMUL R32, R40, 1.4426950216293334961 ;  /* 0x3fb8aa3b28207820 */ /* 0x000fe20000400000 */
[----:B------:R-:W-:Y:S01]  /*45a0*/  FMNMX R40, R108, R41, !PT ;  /* 0x000000296c287209 */ /* 0x000fe20007800000 */
[----:B------:R-:W-:Y:S01]  /*45b0*/  FMUL R33, R43, c[0x0][0x188] ;  /* 0x000062002b217a20 */ /* 0x000fe20000400000 */
[----:B------:R-:W-:-:S02]  /*45c0*/  ISETP.GT.U32.AND P4, PT, R171, R244, PT ;  /* 0x000000f4ab00720c */ /* 0x000fc40003f84070 */
[----:B0-----:R-:W-:Y:S02]  /*45d0*/  FSEL R107, R51, -INF , !P6 ;  /* 0xff800000336b7808 */ /* 0x001fe40007000000 */
[----:B------:R-:W-:Y:S02]  /*45e0*/  FSEL R104, R42, -INF , !P2 ;  /* 0xff8000002a687808 */ /* 0x000fe40005000000 */
[----:B------:R-:W-:Y:S02]  /*45f0*/  ISETP.GT.U32.AND.EX P1, PT, R101, RZ, PT, P1 ;  /* 0x000000ff6500720c */ /* 0x000fe40003f24110 */
[----:B------:R-:W-:Y:S02]  /*4600*/  FMNMX R41, R107, R40, !PT ;  /* 0x000000286b297209 */ /* 0x000fe40007800000 */
[----:B------:R-:W-:Y:S02]  /*4610*/  ISETP.GT.U32.AND P5, PT, R170, R244, PT ;  /* 0x000000f4aa00720c */ /* 0x000fe40003fa4070 */
[----:B------:R-:W-:-:S02]  /*4620*/  ISETP.GT.U32.AND.EX P4, PT, R100, RZ, PT, P4 ;  /* 0x000000ff6400720c */ /* 0x000fc40003f84140 */
[----:B------:R-:W-:Y:S02]  /*4630*/  FSEL R33, R33, -INF , !P1 ;  /* 0xff80000021217808 */ /* 0x000fe40004800000 */
[----:B------:R-:W-:Y:S02]  /*4640*/  FMNMX R40, R104, R41, !PT ;  /* 0x0000002968287209 */ /* 0x000fe40007800000 */
[----:B------:R-:W-:Y:S02]  /*4650*/  ISETP.GT.U32.AND P0, PT, R169, R244, PT ;  /* 0x000000f4a900720c */ /* 0x000fe40003f04070 */
[----:B------:R-:W-:Y:S02]  /*4660*/  ISETP.GT.U32.AND.EX P5, PT, R109, RZ, PT, P5 ;  /* 0x000000ff6d00720c */ /* 0x000fe40003fa4150 */
[----:B------:R-:W-:Y:S02]  /*4670*/  FSEL R34, R34, -INF , !P4 ;  /* 0xff80000022227808 */ /* 0x000fe40006000000 */
[----:B------:R-:W-:Y:S01]  /*4680*/  FMNMX R41, R33, R40, !PT ;  /* 0x0000002821297209 */ /* 0x000fe20007800000 */
[----:B------:R-:W-:Y:S01]  /*4690*/  FMUL R36, R46, c[0x0][0x188] ;  /* 0x000062002e247a20 */ /* 0x000fe20000400000 */
[----:B------:R-:W-:Y:S01]  /*46a0*/  ISETP.GT.U32.AND P3, PT, R166, R244, PT ;  /* 0x000000f4a600720c */ /* 0x000fe20003f64070 */
[----:B------:R-:W-:Y:S01]  /*46b0*/  FMUL R40, R38, c[0x0][0x188] ;  /* 0x0000620026287a20 */ /* 0x000fe20000400000 */
[----:B------:R-:W-:-:S02]  /*46c0*/  ISETP.GT.U32.AND.EX P0, PT, R136, RZ, PT, P0 ;  /* 0x000000ff8800720c */ /* 0x000fc40003f04100 */
[----:B------:R-:W-:Y:S02]  /*46d0*/  FSEL R35, R35, -INF , !P5 ;  /* 0xff80000023237808 */ /* 0x000fe40006800000 */
[----:B------:R-:W-:Y:S01]  /*46e0*/  FMNMX R38, R34, R41, !PT ;  /* 0x0000002922267209 */ /* 0x000fe20007800000 */
[----:B------:R-:W-:Y:S01]  /*46f0*/  FMUL R47, R47, c[0x0][0x188] ;  /* 0x000062002f2f7a20 */ /* 0x000fe20000400000 */
[----:B------:R-:W-:Y:S02]  /*4700*/  ISETP.GT.U32.AND P6, PT, R167, R244, PT ;  /* 0x000000f4a700720c */ /* 0x000fe40003fc4070 */
[----:B------:R-:W-:Y:S02]  /*4710*/  ISETP.GT.U32.AND.EX P3, PT, R105, RZ, PT, P3 ;  /* 0x000000ff6900720c */ /* 0x000fe40003f64130 */
[----:B------:R-:W-:Y:S02]  /*4720*/  FSEL R36, R36, -INF , !P0 ;  /* 0xff80000024247808 */ /* 0x000fe40004000000 */
[----:B------:R-:W-:-:S02]  /*4730*/  FMNMX R43, R35, R38, !PT ;  /* 0x00000026232b7209 */ /* 0x000fc40007800000 */
[----:B------:R-:W-:Y:S02]  /*4740*/  ISETP.GT.U32.AND P2, PT, R165, R244, PT ;  /* 0x000000f4a500720c */ /* 0x000fe40003f44070 */
[----:B------:R-:W-:Y:S02]  /*4750*/  ISETP.GT.U32.AND.EX P6, PT, R156, RZ, PT, P6 ;  /* 0x000000ff9c00720c */ /* 0x000fe40003fc4160 */
[----:B------:R-:W-:Y:S02]  /*4760*/  FSEL R38, R47, -INF , !P3 ;  /* 0xff8000002f267808 */ /* 0x000fe40005800000 */
[----:B------:R-:W-:Y:S01]  /*4770*/  FMNMX R43, R36, R43, !PT ;  /* 0x0000002b242b7209 */ /* 0x000fe20007800000 */
[----:B------:R-:W-:Y:S01]  /*4780*/  FMUL R41, R39, c[0x0][0x188] ;  /* 0x0000620027297a20 */ /* 0x000fe20000400000 */
[----:B------:R-:W-:Y:S01]  /*4790*/  ISETP.GT.U32.AND.EX P2, PT, R157, RZ, PT, P2 ;  /* 0x000000ff9d00720c */ /* 0x000fe20003f44120 */
[----:B------:R-:W-:Y:S01]  /*47a0*/  FADD R45, R45, -R14 ;  /* 0x8000000e2d2d7221 */ /* 0x000fe20000000000 */
[----:B------:R-:W-:-:S02]  /*47b0*/  FSEL R39, R40, -INF , !P6 ;  /* 0xff80000028277808 */ /* 0x000fc40007000000 */
[----:B------:R-:W-:Y:S01]  /*47c0*/  FMNMX R42, R38, R43, !PT ;  /* 0x0000002b262a7209 */ /* 0x000fe20007800000 */
[----:B------:R-:W-:Y:S01]  /*47d0*/  FMUL R45, R45, 1.4426950216293334961 ;  /* 0x3fb8aa3b2d2d7820 */ /* 0x000fe20000400000 */
[----:B------:R-:W-:Y:S02]  /*47e0*/  FSEL R40, R41, -INF , !P2 ;  /* 0xff80000029287808 */ /* 0x000fe40005000000 */
[----:B------:R-:W-:Y:S01]  /*47f0*/  FMNMX R41, R39, R42, !PT ;  /* 0x0000002a27297209 */ /* 0x000fe20007800000 */
[----:B------:R-:W-:Y:S02]  /*4800*/  FADD R30, R29, -R14 ;  /* 0x8000000e1d1e7221 */ /* 0x000fe40000000000 */
[----:B------:R0:W-:Y:S02]  /*4810*/  MUFU.EX2 R29, R45 ;  /* 0x0000002d001d7308 */ /* 0x0001e40000000800 */
[----:B0-----:R-:W-:-:S05]  /*4820*/  FMNMX R45, R40, R41, !PT ;  /* 0x00000029282d7209 */ /* 0x001fca0007800000 */
[----:B------:R-:W0:Y:S01]  /*4830*/  SHFL.BFLY PT, R46, R45, 0x2, 0x1f ;  /* 0x0c401f002d2e7f89 */ /* 0x000e2200000e0000 */
[----:B------:R-:W-:Y:S02]  /*4840*/  FADD R194, R194, -R0 ;  /* 0x80000000c2c27221 */ /* 0x000fe40000000000 */
[----:B------:R-:W-:Y:S02]  /*4850*/  FMUL R103, R102, 1.4426950216293334961 ;  /* 0x3fb8aa3b66677820 */ /* 0x000fe40000400000 */
[--C-:B------:R-:W-:Y:S02]  /*4860*/  FADD R102, R23, -R14.reuse ;  /* 0x8000000e17667221 */ /* 0x100fe40000000000 */
[----:B------:R-:W-:Y:S02]  /*4870*/  FADD R28, R28, -R14 ;  /* 0x8000000e1c1c7221 */ /* 0x000fe40000000000 */
[----:B------:R-:W-:Y:S02]  /*4880*/  FADD R198, R198, -R0 ;  /* 0x80000000c6c67221 */ /* 0x000fe40000000000 */
[----:B------:R-:W-:Y:S01]  /*4890*/  FMUL R194, R194, 1.4426950216293334961 ;  /* 0x3fb8aa3bc2c27820 */ /* 0x000fe20000400000 */
[----:B0-----:R-:W-:-:S05]  /*48a0*/  FMNMX R50, R45, R46, !PT ;  /* 0x0000002e2d327209 */ /* 0x001fca0007800000 */
[----:B------:R-:W0:Y:S01]  /*48b0*/  SHFL.BFLY PT, R51, R50, 0x1, 0x1f ;  /* 0x0c201f0032337f89 */ /* 0x000e2200000e0000 */
[----:B------:R-:W-:Y:S02]  /*48c0*/  FMUL R102, R102, 1.4426950216293334961 ;  /* 0x3fb8aa3b66667820 */ /* 0x000fe40000400000 */
[----:B------:R-:W-:Y:S01]  /*48d0*/  FMUL R28, R28, 1.4426950216293334961 ;  /* 0x3fb8aa3b1c1c7820 */ /* 0x000fe20000400000 */
[----:B------:R-:W-:Y:S01]  /*48e0*/  MUFU.EX2 R52, R52 ;  /* 0x0000003400347308 */ /* 0x000fe20000000800 */
[----:B------:R-:W-:Y:S02]  /*48f0*/  FMUL R111, R16, 1.4426950216293334961 ;  /* 0x3fb8aa3b106f7820 */ /* 0x000fe40000400000 */
[----:B------:R-:W-:-:S05]  /*4900*/  FMUL R16, R198, 1.4426950216293334961 ;  /* 0x3fb8aa3bc6107820 */ /* 0x000fca0000400000 */
[----:B------:R-:W1:Y:S01]  /*4910*/  MUFU.EX2 R186, R186 ;  /* 0x000000ba00ba7308 */ /* 0x000e620000000800 */
[----:B------:R-:W-:-:S07]  /*4920*/  FADD R44, R44, -R14 ;  /* 0x8000000e2c2c7221 */ /* 0x000fce0000000000 */
[----:B------:R-:W-:Y:S01]  /*4930*/  MUFU.EX2 R21, R194 ;  /* 0x000000c200157308 */ /* 0x000fe20000000800 */
[----:B------:R-:W-:-:S07]  /*4940*/  FADD R53, R53, -R13 ;  /* 0x8000000d35357221 */ /* 0x000fce0000000000 */
[----:B------:R-:W-:Y:S01]  /*4950*/  MUFU.EX2 R194, R102 ;  /* 0x0000006600c27308 */ /* 0x000fe20000000800 */
[----:B------:R-:W-:-:S07]  /*4960*/  FADD R202, R202, -R0 ;  /* 0x80000000caca7221 */ /* 0x000fce0000000000 */
[----:B------:R0:W1:Y:S01]  /*4970*/  MUFU.EX2 R198, R28 ;  /* 0x0000001c00c67308 */ /* 0x0000620000000800 */
[----:B------:R-:W-:Y:S02]  /*4980*/  FADD R68, R68, -R13 ;  /* 0x8000000d44447221 */ /* 0x000fe40000000000 */
[--C-:B------:R-:W-:Y:S02]  /*4990*/  FADD R132, R132, -R14.reuse ;  /* 0x8000000e84847221 */ /* 0x100fe40000000000 */
[----:B------:R-:W-:-:S03]  /*49a0*/  FADD R142, R142, -R14 ;  /* 0x8000000e8e8e7221 */ /* 0x000fc60000000000 */
[----:B------:R-:W1:Y:S01]  /*49b0*/  MUFU.EX2 R201, R201 ;  /* 0x000000c900c97308 */ /* 0x000e620000000800 */
[----:B0-----:R-:W-:Y:S02]  /*49c0*/  FMUL R28, R44, 1.4426950216293334961 ;  /* 0x3fb8aa3b2c1c7820 */ /* 0x001fe40000400000 */
[----:B------:R-:W-:Y:S01]  /*49d0*/  FMUL R44, R53, 1.4426950216293334961 ;  /* 0x3fb8aa3b352c7820 */ /* 0x000fe20000400000 */
[----:B------:R-:W-:Y:S01]  /*49e0*/  FMNMX R53, R50, R51, !PT ;  /* 0x0000003332357209 */ /* 0x000fe20007800000 */
[----:B------:R-:W-:Y:S02]  /*49f0*/  FMUL R202, R202, 1.4426950216293334961 ;  /* 0x3fb8aa3bcaca7820 */ /* 0x000fe40000400000 */
[----:B------:R-:W-:Y:S01]  /*4a00*/  FMUL R68, R68, 1.4426950216293334961 ;  /* 0x3fb8aa3b44447820 */ /* 0x000fe20000400000 */
[----:B------:R0:W-:Y:S01]  /*4a10*/  MUFU.EX2 R23, R103 ;  /* 0x0000006700177308 */ /* 0x0001e20000000800 */
[----:B------:R-:W-:Y:S01]  /*4a20*/  FMUL R132, R132, 1.4426950216293334961 ;  /* 0x3fb8aa3b84847820 */ /* 0x000fe20000400000 */
[----:B--2---:R2:W-:Y:S01]  /*4a30*/  STS.U16 [R3+0x2000], R37 ;  /* 0x0020002503007388 */ /* 0x0045e20000000400 */
[----:B------:R-:W-:-:S03]  /*4a40*/  FADD R54, R54, -R13 ;  /* 0x8000000d36367221 */ /* 0x000fc60000000000 */
[----:B---3--:R-:W-:Y:S01]  /*4a50*/  STS.U16 [R3+0x2800], R200 ;  /* 0x002800c803007388 */ /* 0x008fe20000000400 */
[----:B0-----:R-:W-:-:S03]  /*4a60*/  FMUL R103, R142, 1.4426950216293334961 ;  /* 0x3fb8aa3b8e677820 */ /* 0x001fc60000400000 */
[----:B-----5:R0:W-:Y:S01]  /*4a70*/  STS.U16 [R249+0x2200], R56 ;  /* 0x00220038f9007388 */ /* 0x0201e20000000400 */
[----:B------:R3:W-:Y:S01]  /*4a80*/  MUFU.EX2 R142, R68 ;  /* 0x00000044008e7308 */ /* 0x0007e20000000800 */
[----:B--2---:R-:W-:Y:S01]  /*4a90*/  FMNMX R37, R53, R66, !PT ;  /* 0x0000004235257209 */ /* 0x004fe20007800000 */
[----:B-1----:R-:W-:Y:S01]  /*4aa0*/  FADD R53, R52, R186 ;  /* 0x000000ba34357221 */ /* 0x002fe20000000000 */
[----:B------:R-:W-:Y:S01]  /*4ab0*/  STS.U16 [R249+0x2a00], R203 ;  /* 0x002a00cbf9007388 */ /* 0x000fe20000000400 */
[----:B------:R-:W-:-:S03]  /*4ac0*/  FADD R95, R95, -R14 ;  /* 0x8000000e5f5f7221 */ /* 0x000fc60000000000 */
[----:B----4-:R-:W-:Y:S01]  /*4ad0*/  STS.U16 [R248+0x2400], R57 ;  /* 0x00240039f8007388 */ /* 0x010fe20000000400 */
[----:B------:R-:W-:Y:S01]  /*4ae0*/  MUFU.EX2 R144, R202 ;  /* 0x000000ca00907308 */ /* 0x000fe20000000800 */
[----:B---3--:R-:W-:Y:S01]  /*4af0*/  F2FP.PACK_AB R68, R186, R52 ;  /* 0x00000034ba44723e */ /* 0x008fe200000000ff */
[----:B------:R-:W-:Y:S01]  /*4b00*/  FADD R52, R194, R198 ;  /* 0x000000c6c2347221 */ /* 0x000fe20000000000 */
[----:B------:R-:W-:Y:S01]  /*4b10*/  STS.U16 [R248+0x2c00], R204 ;  /* 0x002c00ccf8007388 */ /* 0x000fe20000000400 */
[----:B------:R-:W-:-:S03]  /*4b20*/  FMUL R41, R54, 1.4426950216293334961 ;  /* 0x3fb8aa3b36297820 */ /* 0x000fc60000400000 */
[----:B------:R-:W-:Y:S01]  /*4b30*/  STS.U16 [R247+0x2600], R193 ;  /* 0x002600c1f7007388 */ /* 0x000fe20000000400 */
[----:B------:R-:W1:Y:S03]  /*4b40*/  MUFU.EX2 R189, R189 ;  /* 0x000000bd00bd7308 */ /* 0x000e660000000800 */
[----:B------:R-:W-:Y:S01]  /*4b50*/  STS.U16 [R247+0x2e00], R205 ;  /* 0x002e00cdf7007388 */ /* 0x000fe20000000400 */
[----:B------:R-:W-:-:S04]  /*4b60*/  FADD R54, -R13, R61 ;  /* 0x0000003d0d367221 */ /* 0x000fc80000000100 */
[----:B------:R-:W2:Y:S01]  /*4b70*/  MUFU.EX2 R202, R132 ;  /* 0x0000008400ca7308 */ /* 0x000ea20000000800 */
[----:B0-----:R-:W-:Y:S02]  /*4b80*/  FADD R56, R180, R53 ;  /* 0x00000035b4387221 */ /* 0x001fe40000000000 */
[----:B------:R-:W-:Y:S02]  /*4b90*/  FADD R52, R195, R52 ;  /* 0x00000034c3347221 */ /* 0x000fe40000000000 */
[----:B------:R-:W-:-:S03]  /*4ba0*/  FMUL R95, R95, 1.4426950216293334961 ;  /* 0x3fb8aa3b5f5f7820 */ /* 0x000fc60000400000 */
[----:B------:R-:W0:Y:S01]  /*4bb0*/  MUFU.EX2 R176, R176 ;  /* 0x000000b000b07308 */ /* 0x000e220000000800 */
[----:B------:R-:W-:Y:S02]  /*4bc0*/  FMUL R54, R54, 1.4426950216293334961 ;  /* 0x3fb8aa3b36367820 */ /* 0x000fe40000400000 */
[----:B------:R-:W-:-:S05]  /*4bd0*/  FADD R53, R187, R56 ;  /* 0x00000038bb357221 */ /* 0x000fca0000000000 */
[----:B------:R-:W3:Y:S01]  /*4be0*/  MUFU.EX2 R196, R196 ;  /* 0x000000c400c47308 */ /* 0x000ee20000000800 */
[----:B------:R-:W-:Y:S02]  /*4bf0*/  FADD R52, R201, R52 ;  /* 0x00000034c9347221 */ /* 0x000fe40000000000 */
[--C-:B------:R-:W-:Y:S02]  /*4c00*/  FADD R63, R63, -R13.reuse ;  /* 0x8000000d3f3f7221 */ /* 0x100fe40000000000 */
[----:B------:R-:W-:-:S03]  /*4c10*/  FADD R62, R62, -R13 ;  /* 0x8000000d3e3e7221 */ /* 0x000fc60000000000 */
[----:B------:R-:W4:Y:S01]  /*4c20*/  MUFU.EX2 R197, R95 ;  /* 0x0000005f00c57308 */ /* 0x000f220000000800 */
[----:B------:R-:W-:Y:S02]  /*4c30*/  FADD R55, R199, R52 ;  /* 0x00000034c7377221 */ /* 0x000fe40000000000 */
[--C-:B------:R-:W-:Y:S02]  /*4c40*/  FADD R135, R135, -R14.reuse ;  /* 0x8000000e87877221 */ /* 0x100fe40000000000 */
[----:B------:R-:W-:-:S03]  /*4c50*/  FADD R160, R160, -R14 ;  /* 0x8000000ea0a07221 */ /* 0x000fc60000000000 */
[----:B------:R5:W-:Y:S01]  /*4c60*/  MUFU.EX2 R100, R54 ;  /* 0x0000003600647308 */ /* 0x000be20000000800 */
[----:B------:R-:W-:Y:S02]  /*4c70*/  FMUL R63, R63, 1.4426950216293334961 ;  /* 0x3fb8aa3b3f3f7820 */ /* 0x000fe40000400000 */
[----:B------:R-:W-:Y:S02]  /*4c80*/  FMUL R62, R62, 1.4426950216293334961 ;  /* 0x3fb8aa3b3e3e7820 */ /* 0x000fe40000400000 */
[----:B------:R-:W-:Y:S02]  /*4c90*/  FADD R78, R78, -R13 ;  /* 0x8000000d4e4e7221 */ /* 0x000fe40000000000 */
[----:B-----5:R-:W-:Y:S02]  /*4ca0*/  FADD R54, R188, R53 ;  /* 0x00000035bc367221 */ /* 0x020fe40000000000 */
[----:B------:R-:W-:Y:S02]  /*4cb0*/  FADD R65, R65, -R13 ;  /* 0x8000000d41417221 */ /* 0x000fe40000000000 */
[----:B-1----:R-:W-:-:S02]  /*4cc0*/  FADD R53, R189, R54 ;  /* 0x00000036bd357221 */ /* 0x002fc40000000000 */
[----:B--2---:R-:W-:Y:S02]  /*4cd0*/  FADD R61, R202, R55 ;  /* 0x00000037ca3d7221 */ /* 0x004fe40000000000 */
[--C-:B------:R-:W-:Y:S01]  /*4ce0*/  FADD R191, R191, -R0.reuse ;  /* 0x80000000bfbf7221 */ /* 0x100fe20000000000 */
[----:B------:R0:W-:Y:S01]  /*4cf0*/  MUFU.EX2 R136, R63 ;  /* 0x0000003f00887308 */ /* 0x0001e20000000800 */
[----:B------:R-:W-:Y:S02]  /*4d00*/  FADD R162, R162, -R0 ;  /* 0x80000000a2a27221 */ /* 0x000fe40000000000 */
[----:B------:R-:W-:Y:S02]  /*4d10*/  FMUL R135, R135, 1.4426950216293334961 ;  /* 0x3fb8aa3b87877820 */ /* 0x000fe40000400000 */
[----:B------:R-:W-:Y:S02]  /*4d20*/  FMUL R160, R160, 1.4426950216293334961 ;  /* 0x3fb8aa3ba0a07820 */ /* 0x000fe40000400000 */
[----:B------:R-:W-:Y:S01]  /*4d30*/  FADD R134, R134, -R14 ;  /* 0x8000000e86867221 */ /* 0x000fe20000000000 */
[----:B------:R3:W-:Y:S01]  /*4d40*/  MUFU.EX2 R132, R62 ;  /* 0x0000003e00847308 */ /* 0x0007e20000000800 */
[----:B------:R-:W-:-:S02]  /*4d50*/  FMUL R78, R78, 1.4426950216293334961 ;  /* 0x3fb8aa3b4e4e7820 */ /* 0x000fc40000400000 */
[----:B------:R-:W-:Y:S02]  /*4d60*/  FMUL R65, R65, 1.4426950216293334961 ;  /* 0x3fb8aa3b41417820 */ /* 0x000fe40000400000 */
[----:B0-----:R-:W-:Y:S01]  /*4d70*/  FADD R63, R176, R53 ;  /* 0x00000035b03f7221 */ /* 0x001fe20000000000 */
[----:B------:R-:W-:Y:S01]  /*4d80*/  BAR.SYNC.DEFER_BLOCKING 0x0 ;  /* 0x0000000000007b1d */ /* 0x000fe20000010000 */
[----:B------:R-:W-:Y:S02]  /*4d90*/  FMUL R162, R162, 1.4426950216293334961 ;  /* 0x3fb8aa3ba2a27820 */ /* 0x000fe40000400000 */
[----:B---3--:R-:W-:-:S03]  /*4da0*/  FADD R62, R196, R61 ;  /* 0x0000003dc43e7221 */ /* 0x008fc60000000000 */
[----:B------:R-:W0:Y:S01]  /*4db0*/  MUFU.EX2 R173, R173 ;  /* 0x000000ad00ad7308 */ /* 0x000e220000000800 */
[----:B------:R-:W-:Y:S02]  /*4dc0*/  FMUL R147, R191, 1.4426950216293334961 ;  /* 0x3fb8aa3bbf937820 */ /* 0x000fe40000400000 */
[--C-:B------:R-:W-:Y:S02]  /*4dd0*/  FADD R192, R192, -R0.reuse ;  /* 0x80000000c0c07221 */ /* 0x100fe40000000000 */
[----:B------:R-:W-:Y:S02]  /*4de0*/  FADD R172, R172, -R0 ;  /* 0x80000000acac7221 */ /* 0x000fe40000000000 */
[----:B------:R-:W-:Y:S01]  /*4df0*/  FMUL R134, R134, 1.4426950216293334961 ;  /* 0x3fb8aa3b86867820 */ /* 0x000fe20000400000 */
[----:B------:R-:W1:Y:S01]  /*4e00*/  MUFU.EX2 R96, R96 ;  /* 0x0000006000607308 */ /* 0x000e620000000800 */
[----:B----4-:R-:W-:Y:S02]  /*4e10*/  FADD R101, R197, R62 ;  /* 0x0000003ec5657221 */ /* 0x010fe40000000000 */
[----:B------:R-:W-:-:S05]  /*4e20*/  FADD R113, R113, -R14 ;  /* 0x8000000e71717221 */ /* 0x000fca0000000000 */
[----:B------:R-:W-:Y:S01]  /*4e30*/  MUFU.EX2 R191, R135 ;  /* 0x0000008700bf7308 */ /* 0x000fe20000000800 */
[----:B------:R-:W2:Y:S01]  /*4e40*/  LDSM.16.M88.4 R52, [R7+0x2000] ;  /* 0x002000000734783b */ /* 0x000ea20000000200 */
[----:B------:R-:W-:-:S06]  /*4e50*/  FMUL R172, R172, 1.4426950216293334961 ;  /* 0x3fb8aa3bacac7820 */ /* 0x000fcc0000400000 */
[----:B------:R-:W-:Y:S01]  /*4e60*/  MUFU.EX2 R161, R160 ;  /* 0x000000a000a17308 */ /* 0x000fe20000000800 */
[----:B------:R-:W-:Y:S02]  /*4e70*/  FMUL R148, R192, 1.4426950216293334961 ;  /* 0x3fb8aa3bc0947820 */ /* 0x000fe40000400000 */
[----:B------:R-:W-:-:S05]  /*4e80*/  FADD R110, R110, -R14 ;  /* 0x8000000e6e6e7221 */ /* 0x000fca0000000000 */
[----:B------:R3:W-:Y:S01]  /*4e90*/  MUFU.EX2 R160, R78 ;  /* 0x0000004e00a07308 */ /* 0x0007e20000000800 */
[----:B------:R-:W-:-:S07]  /*4ea0*/  FMUL R113, R113, 1.4426950216293334961 ;  /* 0x3fb8aa3b71717820 */ /* 0x000fce0000400000 */
[----:B------:R4:W-:Y:S01]  /*4eb0*/  MUFU.EX2 R135, R65 ;  /* 0x0000004100877308 */ /* 0x0009e20000000800 */
[----:B---3--:R-:W-:Y:S02]  /*4ec0*/  FADD R78, R178, R63 ;  /* 0x0000003fb24e7221 */ /* 0x008fe40000000000 */
[----:B------:R-:W-:Y:S02]  /*4ed0*/  FADD R114, R114, -R14 ;  /* 0x8000000e72727221 */ /* 0x000fe40000000000 */
[----:B----4-:R-:W-:Y:S02]  /*4ee0*/  FADD R65, R60, -R37 ;  /* 0x800000253c417221 */ /* 0x010fe40000000000 */
[----:B------:R-:W3:Y:S01]  /*4ef0*/  LDSM.16.M88.4 R60, [R7+0x2800] ;  /* 0x00280000073c783b */ /* 0x000ee20000000200 */
[----:B------:R-:W-:Y:S01]  /*4f00*/  MUFU.EX2 R162, R162 ;  /* 0x000000a200a27308 */ /* 0x000fe20000000800 */
[----:B------:R-:W-:Y:S02]  /*4f10*/  FMUL R110, R110, 1.4426950216293334961 ;  /* 0x3fb8aa3b6e6e7820 */ /* 0x000fe40000400000 */
[----:B------:R-:W-:-:S05]  /*4f20*/  FADD R151, R151, -R13 ;  /* 0x8000000d97977221 */ /* 0x000fca0000000000 */
[----:B------:R-:W4:Y:S01]  /*4f30*/  MUFU.EX2 R192, R134 ;  /* 0x0000008600c07308 */ /* 0x000f220000000800 */
[--C-:B------:R-:W-:Y:S02]  /*4f40*/  FADD R206, R206, -R13.reuse ;  /* 0x8000000dcece7221 */ /* 0x100fe40000000000 */
[--C-:B------:R-:W-:Y:S02]  /*4f50*/  FADD R207, R207, -R13.reuse ;  /* 0x8000000dcfcf7221 */ /* 0x100fe40000000000 */
[----:B------:R-:W-:-:S03]  /*4f60*/  FADD R124, R124, -R13 ;  /* 0x8000000d7c7c7221 */ /* 0x000fc60000000000 */
[----:B------:R-:W5:Y:S01]  /*4f70*/  MUFU.EX2 R172, R172 ;  /* 0x000000ac00ac7308 */ /* 0x000f620000000800 */
[----:B0-----:R-:W-:Y:S02]  /*4f80*/  FADD R78, R173, R78 ;  /* 0x0000004ead4e7221 */ /* 0x001fe40000000000 */
[----:B------:R-:W-:-:S05]  /*4f90*/  FMUL R76, R206, 1.4426950216293334961 ;  /* 0x3fb8aa3bce4c7820 */ /* 0x000fca0000400000 */
[----:B------:R0:W-:Y:S01]  /*4fa0*/  MUFU.EX2 R146, R113 ;  /* 0x0000007100927308 */ /* 0x0001e20000000800 */
[----:B------:R-:W-:Y:S02]  /*4fb0*/  FMUL R164, R207, 1.4426950216293334961 ;  /* 0x3fb8aa3bcfa47820 */ /* 0x000fe40000400000 */
[----:B------:R-:W-:Y:S02]  /*4fc0*/  FMUL R124, R124, 1.4426950216293334961 ;  /* 0x3fb8aa3b7c7c7820 */ /* 0x000fe40000400000 */
[--C-:B------:R-:W-:Y:S02]  /*4fd0*/  FADD R58, R58, -R37.reuse ;  /* 0x800000253a3a7221 */ /* 0x100fe40000000000 */
[----:B0-----:R-:W-:Y:S02]  /*4fe0*/  FMUL R113, R114, 1.4426950216293334961 ;  /* 0x3fb8aa3b72717820 */ /* 0x001fe40000400000 */
[----:B------:R0:W-:Y:S01]  /*4ff0*/  MUFU.EX2 R114, R110 ;  /* 0x0000006e00727308 */ /* 0x0001e20000000800 */
[----:B------:R-:W-:-:S02]  /*5000*/  FADD R59, R59, -R37 ;  /* 0x800000253b3b7221 */ /* 0x000fc40000000000 */
[----:B------:R-:W-:Y:S02]  /*5010*/  FADD R155, R155, -R13 ;  /* 0x8000000d9b9b7221 */ /* 0x000fe40000000000 */
[----:B------:R-:W-:Y:S02]  /*5020*/  FADD R123, R123, -R14 ;  /* 0x8000000e7b7b7221 */ /* 0x000fe40000000000 */
[----:B0-----:R-:W-:Y:S02]  /*5030*/  FMUL R110, R151, 1.4426950216293334961 ;  /* 0x3fb8aa3b976e7820 */ /* 0x001fe40000400000 */
[----:B------:R-:W-:Y:S02]  /*5040*/  FMUL R151, R65, 1.4426950216293334961 ;  /* 0x3fb8aa3b41977820 */ /* 0x000fe40000400000 */
[----:B-1----:R-:W-:Y:S02]  /*5050*/  FADD R65, R96, R101 ;  /* 0x0000006560417221 */ /* 0x002fe40000000000 */
[----:B------:R-:W-:-:S02]  /*5060*/  FADD R152, R152, -R13 ;  /* 0x8000000d98987221 */ /* 0x000fc40000000000 */
[----:B------:R-:W-:Y:S02]  /*5070*/  FADD R153, R153, -R13 ;  /* 0x8000000d99997221 */ /* 0x000fe40000000000 */
[--C-:B------:R-:W-:Y:S02]  /*5080*/  FADD R209, R209, -R37.reuse ;  /* 0x80000025d1d17221 */ /* 0x100fe40000000000 */
[----:B------:R-:W-:Y:S02]  /*5090*/  FADD R168, R168, -R37 ;  /* 0x80000025a8a87221 */ /* 0x000fe40000000000 */
[----:B------:R-:W-:Y:S01]  /*50a0*/  FADD R101, R175, R78 ;  /* 0x0000004eaf657221 */ /* 0x000fe20000000000 */
[----:B------:R-:W0:Y:S01]  /*50b0*/  MUFU.EX2 R32, R32 ;  /* 0x0000002000207308 */ /* 0x000e220000000800 */
[----:B------:R-:W-:Y:S02]  /*50c0*/  FMUL R58, R58, 1.4426950216293334961 ;  /* 0x3fb8aa3b3a3a7820 */ /* 0x000fe40000400000 */
[----:B------:R-:W-:-:S02]  /*50d0*/  FMUL R59, R59, 1.4426950216293334961 ;  /* 0x3fb8aa3b3b3b7820 */ /* 0x000fc40000400000 */
[----:B------:R-:W-:-:S03]  /*50e0*/  FADD R78, -R37, R66 ;  /* 0x00000042254e7221 */ /* 0x000fc60000000100 */
[----:B------:R1:W-:Y:S01]  /*50f0*/  MUFU.EX2 R134, R124 ;  /* 0x0000007c00867308 */ /* 0x0003e20000000800 */
[----:B------:R-:W-:Y:S02]  /*5100*/  FMUL R102, R123, 1.4426950216293334961 ;  /* 0x3fb8aa3b7b667820 */ /* 0x000fe40000400000 */
[----:B------:R-:W-:Y:S02]  /*5110*/  FADD R67, R67, -R13 ;  /* 0x8000000d43437221 */ /* 0x000fe40000000000 */
[----:B------:R-:W-:Y:S02]  /*5120*/  FMUL R158, R168, 1.4426950216293334961 ;  /* 0x3fb8aa3ba89e7820 */ /* 0x000fe40000400000 */
[----:B----4-:R-:W-:Y:S01]  /*5130*/  FADD R166, R192, R65 ;  /* 0x00000041c0a67221 */ /* 0x010fe20000000000 */
[----:B------:R-:W-:Y:S01]  /*5140*/  MUFU.EX2 R76, R76 ;  /* 0x0000004c004c7308 */ /* 0x000fe20000000800 */
[----:B-1----:R-:W-:Y:S02]  /*5150*/  FMUL R124, R155, 1.4426950216293334961 ;  /* 0x3fb8aa3b9b7c7820 */ /* 0x002fe40000400000 */
[----:B------:R-:W-:-:S02]  /*5160*/  FMUL R155, R209, 1.4426950216293334961 ;  /* 0x3fb8aa3bd19b7820 */ /* 0x000fc40000400000 */
[----:B------:R-:W-:Y:S02]  /*5170*/  FADD R101, R162, R101 ;  /* 0x00000065a2657221 */ /* 0x000fe40000000000 */
[----:B------:R-:W-:Y:S01]  /*5180*/  FMUL R123, R152, 1.4426950216293334961 ;  /* 0x3fb8aa3b987b7820 */ /* 0x000fe20000400000 */
[----:B------:R-:W1:Y:S01]  /*5190*/  MUFU.EX2 R164, R164 ;  /* 0x000000a400a47308 */ /* 0x000e620000000800 */
[----:B------:R-:W-:Y:S01]  /*51a0*/  FMUL R109, R153, 1.4426950216293334961 ;  /* 0x3fb8aa3b996d7820 */ /* 0x000fe20000400000 */
[----:B------:R-:W-:Y:S01]  /*51b0*/  F2FP.PACK_AB R65, R192, R96 ;  /* 0x00000060c041723e */ /* 0x000fe200000000ff */
[--C-:B------:R-:W-:Y:S02]  /*51c0*/  FADD R140, R140, -R14.reuse ;  /* 0x8000000e8c8c7221 */ /* 0x100fe40000000000 */
[----:B------:R-:W-:Y:S02]  /*51d0*/  FADD R141, R141, -R14 ;  /* 0x8000000e8d8d7221 */ /* 0x000fe40000000000 */
[----:B------:R-:W-:Y:S01]  /*51e0*/  FMUL R78, R78, 1.4426950216293334961 ;  /* 0x3fb8aa3b4e4e7820 */ /* 0x000fe20000400000 */
[----:B------:R-:W-:Y:S01]  /*51f0*/  MUFU.EX2 R152, R58 ;  /* 0x0000003a00987308 */ /* 0x000fe20000000800 */
[----:B------:R-:W-:-:S02]  /*5200*/  FMUL R67, R67, 1.4426950216293334961 ;  /* 0x3fb8aa3b43437820 */ /* 0x000fc40000400000 */
[----:B------:R-:W-:Y:S02]  /*5210*/  FADD R96, R191, R166 ;  /* 0x000000a6bf607221 */ /* 0x000fe40000000000 */
[----:B------:R-:W-:-:S03]  /*5220*/  FADD R71, R71, -R13 ;  /* 0x8000000d47477221 */ /* 0x000fc60000000000 */
[----:B------:R-:W4:Y:S01]  /*5230*/  MUFU.EX2 R153, R59 ;  /* 0x0000003b00997308 */ /* 0x000f220000000800 */
[--C-:B------:R-:W-:Y:S02]  /*5240*/  FADD R69, R69, -R13.reuse ;  /* 0x8000000d45457221 */ /* 0x100fe40000000000 */
[----:B------:R-:W-:Y:S02]  /*5250*/  FADD R70, R70, -R13 ;  /* 0x8000000d46467221 */ /* 0x000fe40000000000 */
[----:B-----5:R-:W-:Y:S02]  /*5260*/  FADD R166, R172, R101 ;  /* 0x00000065aca67221 */ /* 0x020fe40000000000 */
[----:B------:R-:W-:Y:S01]  /*5270*/  FMUL R139, R140, 1.4426950216293334961 ;  /* 0x3fb8aa3b8c8b7820 */ /* 0x000fe20000400000 */
[----:B------:R-:W5:Y:S01]  /*5280*/  MUFU.EX2 R79, R79 ;  /* 0x0000004f004f7308 */ /* 0x000f620000000800 */
[----:B------:R-:W-:Y:S02]  /*5290*/  FMUL R140, R141, 1.4426950216293334961 ;  /* 0x3fb8aa3b8d8c7820 */ /* 0x000fe40000400000 */
[----:B------:R-:W-:-:S05]  /*52a0*/  FMUL R71, R71, 1.4426950216293334961 ;  /* 0x3fb8aa3b47477820 */ /* 0x000fca0000400000 */
[----:B------:R-:W0:Y:S01]  /*52b0*/  MUFU.EX2 R163, R163 ;  /* 0x000000a300a37308 */ /* 0x000e220000000800 */
[----:B------:R-:W-:Y:S02]  /*52c0*/  FMUL R69, R69, 1.4426950216293334961 ;  /* 0x3fb8aa3b45457820 */ /* 0x000fe40000400000 */
[----:B------:R-:W-:-:S05]  /*52d0*/  FMUL R70, R70, 1.4426950216293334961 ;  /* 0x3fb8aa3b46467820 */ /* 0x000fca0000400000 */
[----:B------:R-:W-:Y:S01]  /*52e0*/  MUFU.EX2 R155, R155 ;  /* 0x0000009b009b7308 */ /* 0x000fe20000000800 */
[----:B------:R-:W-:-:S07]  /*52f0*/  F2FP.PACK_AB R66, R172, R162 ;  /* 0x000000a2ac42723e */ /* 0x000fce00000000ff */
[----:B------:R-:W0:Y:S08]  /*5300*/  MUFU.EX2 R158, R158 ;  /* 0x0000009e009e7308 */ /* 0x000e300000000800 */
[----:B------:R-:W0:Y:S01]  /*5310*/  MUFU.EX2 R101, R78 ;  /* 0x0000004e00657308 */ /* 0x000e220000000800 */
[----:B------:R-:W-:-:S07]  /*5320*/  FADD R162, R161, R96 ;  /* 0x00000060a1a27221 */ /* 0x000fce0000000000 */
[----:B------:R0:W-:Y:S01]  /*5330*/  MUFU.EX2 R141, R67 ;  /* 0x00000043008d7308 */ /* 0x0001e20000000800 */
[C---:B------:R-:W-:Y:S02]  /*5340*/  FMUL R84, R23.reuse, R84 ;  /* 0x0000005417547220 */ /* 0x040fe40000400000 */
[----:B------:R-:W-:-:S05]  /*5350*/  FMUL R85, R23, R85 ;  /* 0x0000005517557220 */ /* 0x000fca0000400000 */
[----:B------:R-:W1:Y:S01]  /*5360*/  MUFU.EX2 R147, R147 ;  /* 0x0000009300937308 */ /* 0x000e620000000800 */
[--C-:B0-----:R-:W-:Y:S02]  /*5370*/  FADD R67, R64, -R37.reuse ;  /* 0x8000002540437221 */ /* 0x101fe40000000000 */
[C---:B------:R-:W-:Y:S02]  /*5380*/  FMUL R86, R32.reuse, R86 ;  /* 0x0000005620567220 */ /* 0x040fe40000400000 */
[----:B------:R-:W-:Y:S02]  /*5390*/  FMUL R156, R67, 1.4426950216293334961 ;  /* 0x3fb8aa3b439c7820 */ /* 0x000fe40000400000 */
[----:B------:R-:W-:Y:S01]  /*53a0*/  FMUL R87, R32, R87 ;  /* 0x0000005720577220 */ /* 0x000fe20000400000 */
[----:B------:R0:W-:Y:S01]  /*53b0*/  MUFU.EX2 R159, R71 ;  /* 0x00000047009f7308 */ /* 0x0001e20000000800 */
[----:B------:R-:W-:Y:S02]  /*53c0*/  FADD R96, R77, -R37 ;  /* 0x800000254d607221 */ /* 0x000fe40000000000 */
[----:B------:R-:W-:-:S02]  /*53d0*/  FMUL R88, R23, R88 ;  /* 0x0000005817587220 */ /* 0x000fc40000400000 */
[----:B------:R-:W-:-:S03]  /*53e0*/  FMUL R89, R23, R89 ;  /* 0x0000005917597220 */ /* 0x000fc60000400000 */
[----:B------:R1:W-:Y:S01]  /*53f0*/  MUFU.EX2 R95, R69 ;  /* 0x00000045005f7308 */ /* 0x0003e20000000800 */
[----:B0-----:R-:W-:Y:S01]  /*5400*/  F2FP.PACK_AB R71, R201, R195 ;  /* 0x000000c3c947723e */ /* 0x001fe200000000ff */
[C---:B------:R-:W-:Y:S02]  /*5410*/  FMUL R90, R32.reuse, R90 ;  /* 0x0000005a205a7220 */ /* 0x040fe40000400000 */
[----:B------:R-:W-:-:S04]  /*5420*/  FMUL R91, R32, R91 ;  /* 0x0000005b205b7220 */ /* 0x000fc80000400000 */
[----:B------:R0:W-:Y:S01]  /*5430*/  MUFU.EX2 R154, R70 ;  /* 0x00000046009a7308 */ /* 0x0001e20000000800 */
[----:B-1----:R-:W-:Y:S01]  /*5440*/  F2FP.PACK_AB R69, R198, R194 ;  /* 0x000000c2c645723e */ /* 0x002fe200000000ff */
[----:B------:R-:W-:Y:S01]  /*5450*/  FADD R168, R76, R164 ;  /* 0x000000a44ca87221 */ /* 0x000fe20000000000 */
[----:B------:R-:W-:Y:S01]  /*5460*/  F2FP.PACK_AB R76, R164, R76 ;  /* 0x0000004ca44c723e */ /* 0x000fe200000000ff */
[----:B------:R-:W-:-:S04]  /*5470*/  FADD R94, R94, -R37 ;  /* 0x800000255e5e7221 */ /* 0x000fc80000000000 */
[----:B------:R-:W1:Y:S01]  /*5480*/  MUFU.EX2 R148, R148 ;  /* 0x0000009400947308 */ /* 0x000e620000000800 */
[----:B0-----:R-:W-:Y:S01]  /*5490*/  F2FP.PACK_AB R70, R187, R180 ;  /* 0x000000b4bb46723e */ /* 0x001fe200000000ff */
[----:B----4-:R-:W-:Y:S01]  /*54a0*/  FADD R164, R152, R153 ;  /* 0x0000009998a47221 */ /* 0x010fe20000000000 */
[----:B------:R-:W-:Y:S01]  /*54b0*/  F2FP.PACK_AB R77, R153, R152 ;  /* 0x00000098994d723e */ /* 0x000fe200000000ff */
[----:B------:R-:W-:-:S04]  /*54c0*/  FMUL R153, R96, 1.4426950216293334961 ;  /* 0x3fb8aa3b60997820 */ /* 0x000fc80000400000 */
[----:B------:R-:W0:Y:S01]  /*54d0*/  MUFU.EX2 R151, R151 ;  /* 0x0000009700977308 */ /* 0x000e220000000800 */
[----:B-----5:R-:W-:Y:S01]  /*54e0*/  FADD R168, R79, R168 ;  /* 0x000000a84fa87221 */ /* 0x020fe20000000000 */
[----:B--2---:R-:W-:Y:S01]  /*54f0*/  HMMA.16816.F32 R84, R68, R52, R84 ;  /* 0x000000344454723c */ /* 0x004fe20000001854 */
[----:B------:R-:W-:Y:S01]  /*5500*/  F2FP.PACK_AB R78, R163, R79 ;  /* 0x0000004fa34e723e */ /* 0x000fe200000000ff */
[----:B------:R-:W-:Y:S01]  /*5510*/  FMUL R94, R94, 1.4426950216293334961 ;  /* 0x3fb8aa3b5e5e7820 */ /* 0x000fe20000400000 */
[----:B------:R-:W-:-:S03]  /*5520*/  F2FP.PACK_AB R79, R158, R155 ;  /* 0x0000009b9e4f723e */ /* 0x000fc600000000ff */
[----:B------:R-:W2:Y:S01]  /*5530*/  MUFU.EX2 R156, R156 ;  /* 0x0000009c009c7308 */ /* 0x000ea20000000800 */
[C---:B------:R-:W-:Y:S01]  /*5540*/  FMUL R72, R100.reuse, R72 ;  /* 0x0000004864487220 */ /* 0x040fe20000400000 */
[----:B---3--:R-:W-:Y:S01]  /*5550*/  HMMA.16816.F32 R68, R68, R60, R88 ;  /* 0x0000003c4444723c */ /* 0x008fe20000001858 */
[----:B------:R-:W-:Y:S02]  /*5560*/  FMUL R73, R100, R73 ;  /* 0x0000004964497220 */ /* 0x000fe40000400000 */
[C---:B------:R-:W-:Y:S02]  /*5570*/  FMUL R74, R101.reuse, R74 ;  /* 0x0000004a654a7220 */ /* 0x040fe40000400000 */
[----:B------:R-:W-:Y:S01]  /*5580*/  FMUL R75, R101, R75 ;  /* 0x0000004b654b7220 */ /* 0x000fe20000400000 */
[----:B------:R-:W3:Y:S01]  /*5590*/  MUFU.EX2 R97, R97 ;  /* 0x0000006100617308 */ /* 0x000ee20000000800 */
[----:B------:R-:W-:Y:S02]  /*55a0*/  FADD R157, R155, R164 ;  /* 0x000000a49b9d7221 */ /* 0x000fe40000000000 */
[----:B------:R-:W-:-:S02]  /*55b0*/  FADD R168, R163, R168 ;  /* 0x000000a8a3a87221 */ /* 0x000fc40000000000 */
[----:B------:R-:W-:-:S03]  /*55c0*/  FADD R89, R147, R166 ;  /* 0x000000a693597221 */ /* 0x000fc60000000000 */
[----:B------:R-:W4:Y:S01]  /*55d0*/  MUFU.EX2 R91, R153 ;  /* 0x00000099005b7308 */ /* 0x000f220000000800 */
[----:B------:R-:W-:Y:S01]  /*55e0*/  FADD R164, R158, R157 ;  /* 0x0000009d9ea47221 */ /* 0x000fe20000000000 */
[----:B------:R-:W-:Y:S01]  /*55f0*/  HMMA.16816.F32 R72, R76, R52, R72 ;  /* 0x000000344c48723c */ /* 0x000fe20000001848 */
[----:B-1----:R-:W-:-:S05]  /*5600*/  FADD R152, R148, R89 ;  /* 0x0000005994987221 */ /* 0x002fca0000000000 */
[----:B------:R-:W1:Y:S01]  /*5610*/  MUFU.EX2 R150, R150 ;  /* 0x0000009600967308 */ /* 0x000e620000000800 */
[----:B------:R-:W-:Y:S02]  /*5620*/  FADD R53, R159, R168 ;  /* 0x000000a89f357221 */ /* 0x000fe40000000000 */
[----:B------:R-:W-:-:S05]  /*5630*/  FMUL R80, R100, R80 ;  /* 0x0000005064507220 */ /* 0x000fca0000400000 */
[----:B------:R-:W5:Y:S01]  /*5640*/  MUFU.EX2 R94, R94 ;  /* 0x0000005e005e7308 */ /* 0x000f620000000800 */
[----:B------:R-:W-:Y:S02]  /*5650*/  FMUL R81, R100, R81 ;  /* 0x0000005164517220 */ /* 0x000fe40000400000 */
[C---:B------:R-:W-:Y:S02]  /*5660*/  FMUL R82, R101.reuse, R82 ;  /* 0x0000005265527220 */ /* 0x040fe40000400000 */
[----:B------:R-:W-:Y:S02]  /*5670*/  FMUL R83, R101, R83 ;  /* 0x0000005365537220 */ /* 0x000fe40000400000 */
[----:B0-----:R-:W-:Y:S02]  /*5680*/  FADD R89, R151, R164 ;  /* 0x000000a497597221 */ /* 0x001fe40000000000 */
[----:B------:R-:W-:Y:S02]  /*5690*/  FADD R52, R160, R53 ;  /* 0x00000035a0347221 */ /* 0x000fe40000000000 */
[----:B--2---:R-:W-:Y:S01]  /*56a0*/  FADD R90, R156, R89 ;  /* 0x000000599c5a7221 */ /* 0x004fe20000000000 */
[----:B------:R-:W-:Y:S01]  /*56b0*/  HMMA.16816.F32 R76, R76, R60, R80 ;  /* 0x0000003c4c4c723c */ /* 0x000fe20000001850 */
[----:B---3--:R-:W-:-:S02]  /*56c0*/  FADD R155, R97, R162 ;  /* 0x000000a2619b7221 */ /* 0x008fc40000000000 */
[--C-:B------:R-:W-:Y:S02]  /*56d0*/  FADD R93, R93, -R37.reuse ;  /* 0x800000255d5d7221 */ /* 0x100fe40000000000 */
[----:B------:R-:W-:Y:S02]  /*56e0*/  FADD R53, R95, R52 ;  /* 0x000000345f357221 */ /* 0x000fe40000000000 */
[----:B------:R-:W-:Y:S01]  /*56f0*/  FADD R92, R92, -R37 ;  /* 0x800000255c5c7221 */ /* 0x000fe20000000000 */
[----:B------:R-:W-:Y:S01]  /*5700*/  F2FP.PACK_AB R96, R148, R147 ;  /* 0x000000939460723e */ /* 0x000fe200000000ff */
[----:B----4-:R-:W-:Y:S01]  /*5710*/  FADD R61, R91, R90 ;  /* 0x0000005a5b3d7221 */ /* 0x010fe20000000000 */
[C---:B-1----:R-:W-:Y:S01]  /*5720*/  F2FP.PACK_AB R97, R150.reuse, R97 ;  /* 0x000000619661723e */ /* 0x042fe200000000ff */
[----:B------:R-:W-:Y:S01]  /*5730*/  FADD R148, R150, R155 ;  /* 0x0000009b96947221 */ /* 0x000fe20000000000 */
[----:B------:R-:W-:Y:S01]  /*5740*/  F2FP.PACK_AB R89, R156, R151 ;  /* 0x000000979c59723e */ /* 0x000fe200000000ff */
[C---:B------:R-:W-:Y:S01]  /*5750*/  FADD R150, R154.reuse, R53 ;  /* 0x000000359a967221 */ /* 0x040fe20000000000 */
[----:B------:R-:W0:Y:S01]  /*5760*/  MUFU.EX2 R143, R143 ;  /* 0x0000008f008f7308 */ /* 0x000e220000000800 */
[----:B------:R-:W-:Y:S01]  /*5770*/  FMUL R60, R93, 1.4426950216293334961 ;  /* 0x3fb8aa3b5d3c7820 */ /* 0x000fe20000400000 */
[----:B------:R-:W-:Y:S01]  /*5780*/  F2FP.PACK_AB R90, R154, R95 ;  /* 0x0000005f9a5a723e */ /* 0x000fe200000000ff */
[----:B------:R-:W-:Y:S01]  /*5790*/  FMUL R53, R92, 1.4426950216293334961 ;  /* 0x3fb8aa3b5c357820 */ /* 0x000fe20000400000 */
[C---:B-----5:R-:W-:Y:S01]  /*57a0*/  F2FP.PACK_AB R91, R94.reuse, R91 ;  /* 0x0000005b5e5b723e */ /* 0x060fe200000000ff */
[----:B------:R-:W-:Y:S01]  /*57b0*/  FADD R151, R94, R61 ;  /* 0x0000003d5e977221 */ /* 0x000fe20000000000 */
[----:B------:R-:W1:Y:S02]  /*57c0*/  LDSM.16.M88.4 R80, [R246+0x2000] ;  /* 0x00200000f650783b */ /* 0x000e640000000200 */
[----:B------:R-:W2:Y:S02]  /*57d0*/  MUFU.EX2 R145, R145 ;  /* 0x0000009100917308 */ /* 0x000ea40000000800 */
[----:B------:R-:W3:Y:S01]  /*57e0*/  LDSM.16.M88.4 R92, [R246+0x2800] ;  /* 0x00280000f65c783b */ /* 0x000ee20000000200 */
[----:B------:R-:W-:-:S02]  /*57f0*/  F2FP.PACK_AB R56, R189, R188 ;  /* 0x000000bcbd38723e */ /* 0x000fc400000000ff */
[----:B------:R-:W-:Y:S02]  /*5800*/  F2FP.PACK_AB R57, R202, R199 ;  /* 0x000000c7ca39723e */ /* 0x000fe400000000ff */
[----:B------:R-:W-:Y:S01]  /*5810*/  F2FP.PACK_AB R58, R178, R176 ;  /* 0x000000b0b23a723e */ /* 0x000fe200000000ff */
[----:B------:R-:W4:Y:S01]  /*5820*/  MUFU.EX2 R139, R139 ;  /* 0x0000008b008b7308 */ /* 0x000f220000000800 */
[----:B------:R-:W-:Y:S01]  /*5830*/  F2FP.PACK_AB R59, R197, R196 ;  /* 0x000000c4c53b723e */ /* 0x000fe200000000ff */
[----:B------:R-:W-:Y:S01]  /*5840*/  FADD R149, R149, -R13 ;  /* 0x8000000d95957221 */ /* 0x000fe20000000000 */
[----:B------:R-:W-:Y:S01]  /*5850*/  F2FP.PACK_AB R88, R160, R159 ;  /* 0x0000009fa058723e */ /* 0x000fe200000000ff */
[----:B------:R-:W-:-:S04]  /*5860*/  FADD R98, R98, -R37 ;  /* 0x8000002562627221 */ /* 0x000fc80000000000 */
[----:B------:R-:W5:Y:S01]  /*5870*/  MUFU.EX2 R138, R138 ;  /* 0x0000008a008a7308 */ /* 0x000f620000000800 */
[----:B------:R-:W-:Y:S01]  /*5880*/  FMUL R147, R149, 1.4426950216293334961 ;  /* 0x3fb8aa3b95937820 */ /* 0x000fe20000400000 */
[----:B------:R-:W-:Y:S01]  /*5890*/  HMMA.16816.F32 R84, R56, R54, R84 ;  /* 0x000000363854723c */ /* 0x000fe20000001854 */
[----:B0-----:R-:W-:-:S05]  /*58a0*/  FADD R149, R143, R152 ;  /* 0x000000988f957221 */ /* 0x001fca0000000000 */
[----:B------:R-:W0:Y:S02]  /*58b0*/  MUFU.EX2 R140, R140 ;  /* 0x0000008c008c7308 */ /* 0x000e240000000800 */
[----:B------:R-:W-:Y:S01]  /*58c0*/  HMMA.16816.F32 R68, R56, R62, R68 ;  /* 0x0000003e3844723c */ /* 0x000fe20000001844 */
[----:B------:R-:W-:-:S05]  /*58d0*/  FADD R52, R99, -R37 ;  /* 0x8000002563347221 */ /* 0x000fca0000000000 */
[----:B------:R-:W0:Y:S01]  /*58e0*/  MUFU.EX2 R60, R60 ;  /* 0x0000003c003c7308 */ /* 0x000e220000000800 */
[----:B--2---:R-:W-:Y:S02]  /*58f0*/  FADD R57, R145, R148 ;  /* 0x0000009491397221 */ /* 0x004fe40000000000 */
[----:B------:R-:W-:Y:S01]  /*5900*/  FMUL R56, R98, 1.4426950216293334961 ;  /* 0x3fb8aa3b62387820 */ /* 0x000fe20000400000 */
[C---:B------:R-:W-:Y:S01]  /*5910*/  F2FP.PACK_AB R98, R144.reuse, R143 ;  /* 0x0000008f9062723e */ /* 0x040fe200000000ff */
[----:B------:R-:W-:Y:S02]  /*5920*/  FADD R58, R144, R149 ;  /* 0x00000095903a7221 */ /* 0x000fe40000000000 */
[----:B------:R-:W-:Y:S01]  /*5930*/  FADD R144, R146, R57 ;  /* 0x0000003992907221 */ /* 0x000fe20000000000 */
[----:B------:R2:W0:Y:S01]  /*5940*/  MUFU.EX2 R61, R53 ;  /* 0x00000035003d7308 */ /* 0x0004220000000800 */
[----:B------:R-:W-:Y:S01]  /*5950*/  HMMA.16816.F32 R72, R88, R54, R72 ;  /* 0x000000365848723c */ /* 0x000fe20000001848 */
[----:B------:R-:W-:-:S02]  /*5960*/  FADD R133, R133, -R37 ;  /* 0x8000002585857221 */ /* 0x000fc40000000000 */
[----:B----4-:R-:W-:-:S04]  /*5970*/  FADD R57, R139, R144 ;  /* 0x000000908b397221 */ /* 0x010fc80000000000 */
[----:B------:R-:W-:Y:S02]  /*5980*/  FMUL R54, R52, 1.4426950216293334961 ;  /* 0x3fb8aa3b34367820 */ /* 0x000fe40000400000 */
[----:B--2---:R-:W-:Y:S01]  /*5990*/  FADD R53, R137, R58 ;  /* 0x0000003a89357221 */ /* 0x004fe20000000000 */
[----:B------:R-:W2:Y:S01]  /*59a0*/  MUFU.EX2 R59, R56 ;  /* 0x00000038003b7308 */ /* 0x000ea20000000800 */
[C---:B-----5:R-:W-:Y:S01]  /*59b0*/  F2FP.PACK_AB R52, R138.reuse, R137 ;  /* 0x000000898a34723e */ /* 0x060fe200000000ff */
[----:B------:R-:W-:Y:S02]  /*59c0*/  FMUL R133, R133, 1.4426950216293334961 ;  /* 0x3fb8aa3b85857820 */ /* 0x000fe40000400000 */
[----:B------:R-:W-:Y:S02]  /*59d0*/  FADD R55, R138, R53 ;  /* 0x000000358a377221 */ /* 0x000fe40000000000 */
[----:B------:R-:W-:Y:S02]  /*59e0*/  FADD R130, R130, -R37 ;  /* 0x8000002582827221 */ /* 0x000fe40000000000 */
[----:B0-----:R-:W-:Y:S01]  /*59f0*/  FADD R138, R140, R57 ;  /* 0x000000398c8a7221 */ /* 0x001fe20000000000 */
[----:B------:R-:W0:Y:S01]  /*5a00*/  MUFU.EX2 R54, R54 ;  /* 0x0000003600367308 */ /* 0x000e220000000800 */
[----:B------:R-:W-:Y:S01]  /*5a10*/  FADD R57, R141, R150 ;  /* 0x000000968d397221 */ /* 0x000fe20000000000 */
[----:B------:R-:W-:Y:S01]  /*5a20*/  HMMA.16816.F32 R76, R88, R62, R76 ;  /* 0x0000003e584c723c */ /* 0x000fe2000000184c */
[----:B------:R-:W-:Y:S01]  /*5a30*/  FMUL R130, R130, 1.4426950216293334961 ;  /* 0x3fb8aa3b82827820 */ /* 0x000fe20000400000 */
[----:B------:R-:W-:Y:S01]  /*5a40*/  F2FP.PACK_AB R64, R175, R173 ;  /* 0x000000adaf40723e */ /* 0x000fe200000000ff */
[----:B------:R-:W-:Y:S01]  /*5a50*/  FADD R58, R142, R57 ;  /* 0x000000398e3a7221 */ /* 0x000fe20000000000 */
[----:B------:R-:W-:-:S02]  /*5a60*/  F2FP.PACK_AB R67, R161, R191 ;  /* 0x000000bfa143723e */ /* 0x000fc400000000ff */
[----:B------:R-:W4:Y:S01]  /*5a70*/  MUFU.EX2 R128, R128 ;  /* 0x0000008000807308 */ /* 0x000f220000000800 */
[----:B------:R-:W-:Y:S02]  /*5a80*/  FADD R62, R60, R151 ;  /* 0x000000973c3e7221 */ /* 0x000fe40000000000 */
[----:B------:R-:W-:-:S05]  /*5a90*/  FADD R129, R129, -R37 ;  /* 0x8000002581817221 */ /* 0x000fca0000000000 */
[----:B------:R-:W5:Y:S01]  /*5aa0*/  MUFU.EX2 R133, R133 ;  /* 0x0000008500857308 */ /* 0x000f620000000800 */
[----:B------:R-:W-:Y:S02]  /*5ab0*/  FADD R63, R135, R58 ;  /* 0x0000003a873f7221 */ /* 0x000fe40000000000 */
[----:B------:R-:W-:Y:S01]  /*5ac0*/  FADD R62, R61, R62 ;  /* 0x0000003e3d3e7221 */ /* 0x000fe20000000000 */
[----:B-1----:R-:W-:Y:S01]  /*5ad0*/  HMMA.16816.F32 R84, R64, R80, R84 ;  /* 0x000000504054723c */ /* 0x002fe20000001854 */
[----:B------:R-:W-:-:S03]  /*5ae0*/  FMUL R129, R129, 1.4426950216293334961 ;  /* 0x3fb8aa3b81817820 */ /* 0x000fc60000400000 */
[----:B------:R-:W1:Y:S01]  /*5af0*/  MUFU.EX2 R130, R130 ;  /* 0x0000008200827308 */ /* 0x000e620000000800 */
[----:B------:R-:W-:Y:S01]  /*5b00*/  F2FP.PACK_AB R57, R61, R60 ;  /* 0x0000003c3d39723e */ /* 0x000fe200000000ff */
[----:B------:R-:W-:Y:S02]  /*5b10*/  FADD R61, R136, R63 ;  /* 0x0000003f883d7221 */ /* 0x000fe40000000000 */
[----:B---3--:R-:W-:Y:S04]  /*5b20*/  HMMA.16816.F32 R68, R64, R92, R68 ;  /* 0x0000005c4044723c */ /* 0x008fe80000001844 */
[----:B------:R-:W3:Y:S03]  /*5b30*/  MUFU.EX2 R123, R123 ;  /* 0x0000007b007b7308 */ /* 0x000ee60000000800 */
[----:B--2---:R-:W-:-:S05]  /*5b40*/  FADD R65, R59, R62 ;  /* 0x0000003e3b417221 */ /* 0x004fca0000000000 */
[----:B------:R-:W2:Y:S01]  /*5b50*/  MUFU.EX2 R124, R124 ;  /* 0x0000007c007c7308 */ /* 0x000ea20000000800 */
[----:B0-----:R-:W-:Y:S02]  /*5b60*/  FADD R62, R54, R65 ;  /* 0x00000041363e7221 */ /* 0x001fe40000000000 */
[----:B------:R-:W-:-:S05]  /*5b70*/  FADD R61, R132, R61 ;  /* 0x0000003d843d7221 */ /* 0x000fca0000000000 */
[----:B------:R-:W0:Y:S01]  /*5b80*/  MUFU.EX2 R63, R129 ;  /* 0x00000081003f7308 */ /* 0x000e220000000800 */
[----:B----4-:R-:W-:Y:S01]  /*5b90*/  FADD R60, R128, R55 ;  /* 0x00000037803c7221 */ /* 0x010fe20000000000 */
[----:B------:R-:W-:Y:S01]  /*5ba0*/  F2FP.PACK_AB R56, R142, R141 ;  /* 0x0000008d8e38723e */ /* 0x000fe200000000ff */
[----:B-----5:R-:W-:Y:S01]  /*5bb0*/  FADD R55, R133, R62 ;  /* 0x0000003e85377221 */ /* 0x020fe20000000000 */
[----:B------:R-:W-:Y:S01]  /*5bc0*/  F2FP.PACK_AB R58, R136, R135 ;  /* 0x00000087883a723e */ /* 0x000fe200000000ff */
[----:B------:R-:W-:Y:S01]  /*5bd0*/  FADD R62, R134, R61 ;  /* 0x0000003d863e7221 */ /* 0x000fe20000000000 */
[----:B------:R-:W-:Y:S01]  /*5be0*/  F2FP.PACK_AB R59, R54, R59 ;  /* 0x0000003b363b723e */ /* 0x000fe200000000ff */
[----:B-1----:R-:W-:Y:S02]  /*5bf0*/  FADD R64, R130, R55 ;  /* 0x0000003782407221 */ /* 0x002fe40000000000 */
[----:B------:R-:W-:Y:S02]  /*5c00*/  FADD R127, R127, -R37 ;  /* 0x800000257f7f7221 */ /* 0x000fe40000000000 */
[----:B---3--:R-:W-:-:S02]  /*5c10*/  FADD R55, R123, R62 ;  /* 0x0000003e7b377221 */ /* 0x008fc40000000000 */
[C---:B------:R-:W-:Y:S01]  /*5c20*/  HMMA.16816.F32 R76, R56.reuse, R92, R76 ;  /* 0x0000005c384c723c */ /* 0x040fe2000000184c */
[----:B------:R-:W-:Y:S01]  /*5c30*/  FMUL R127, R127, 1.4426950216293334961 ;  /* 0x3fb8aa3b7f7f7820 */ /* 0x000fe20000400000 */
[----:B------:R-:W1:Y:S05]  /*5c40*/  MUFU.EX2 R131, R131 ;  /* 0x0000008300837308 */ /* 0x000e6a0000000800 */
[----:B--2---:R-:W-:Y:S01]  /*5c50*/  FADD R92, R124, R55 ;  /* 0x000000377c5c7221 */ /* 0x004fe20000000000 */
[----:B------:R-:W-:Y:S01]  /*5c60*/  HMMA.16816.F32 R72, R56, R80, R72 ;  /* 0x000000503848723c */ /* 0x000fe20000001848 */
[----:B0-----:R-:W-:Y:S01]  /*5c70*/  FADD R55, R63, R64 ;  /* 0x000000403f377221 */ /* 0x001fe20000000000 */
[----:B------:R-:W0:Y:S01]  /*5c80*/  LDSM.16.M88.4 R56, [R7+0x2080] ;  /* 0x002080000738783b */ /* 0x000e220000000200 */
[----:B------:R-:W2:Y:S03]  /*5c90*/  MUFU.EX2 R88, R127 ;  /* 0x0000007f00587308 */ /* 0x000ea60000000800 */
[----:B------:R-:W3:Y:S01]  /*5ca0*/  LDSM.16.M88.4 R64, [R7+0x2880] ;  /* 0x002880000740783b */ /* 0x000ee20000000200 */
[--C-:B------:R-:W-:Y:S01]  /*5cb0*/  FADD R126, R126, -R37.reuse ;  /* 0x800000257e7e7221 */ /* 0x100fe20000000000 */
[----:B------:R-:W-:Y:S01]  /*5cc0*/  F2FP.PACK_AB R99, R146, R145 ;  /* 0x000000919263723e */ /* 0x000fe200000000ff */
[----:B------:R-:W-:-:S02]  /*5cd0*/  FADD R125, R125, -R37 ;  /* 0x800000257d7d7221 */ /* 0x000fc40000000000 */
[----:B------:R-:W4:Y:S01]  /*5ce0*/  MUFU.EX2 R119, R119 ;  /* 0x0000007700777308 */ /* 0x000f220000000800 */
[----:B------:R-:W-:Y:S02]  /*5cf0*/  FMUL R126, R126, 1.4426950216293334961 ;  /* 0x3fb8aa3b7e7e7820 */ /* 0x000fe40000400000 */
[----:B------:R-:W-:Y:S01]  /*5d00*/  FADD R106, R106, -R13 ;  /* 0x8000000d6a6a7221 */ /* 0x000fe20000000000 */
[C---:B------:R-:W-:Y:S01]  /*5d10*/  HMMA.16816.F32 R84, R96.reuse, R82, R84 ;  /* 0x000000526054723c */ /* 0x040fe20000001854 */
[----:B------:R-:W-:Y:S02]  /*5d20*/  FMUL R125, R125, 1.4426950216293334961 ;  /* 0x3fb8aa3b7d7d7820 */ /* 0x000fe40000400000 */
[----:B------:R-:W-:Y:S01]  /*5d30*/  FADD R122, R122, -R37 ;  /* 0x800000257a7a7221 */ /* 0x000fe20000000000 */
[----:B------:R-:W5:Y:S01]  /*5d40*/  MUFU.EX2 R117, R117 ;  /* 0x0000007500757308 */ /* 0x000f620000000800 */
[----:B------:R-:W-:Y:S02]  /*5d50*/  FADD R177, R177, -R13 ;  /* 0x8000000db1b17221 */ /* 0x000fe40000000000 */
[----:B------:R-:W-:Y:S01]  /*5d60*/  FADD R121, R121, -R37 ;  /* 0x8000002579797221 */ /* 0x000fe20000000000 */
[----:B------:R-:W-:Y:S01]  /*5d70*/  HMMA.16816.F32 R68, R96, R94, R68 ;  /* 0x0000005e6044723c */ /* 0x000fe20000001844 */
[----:B-1----:R-:W-:Y:S01]  /*5d80*/  FADD R90, R131, R60 ;  /* 0x0000003c835a7221 */ /* 0x002fe20000000000 */
[----:B------:R-:W-:-:S02]  /*5d90*/  F2FP.PACK_AB R60, R134, R132 ;  /* 0x00000084863c723e */ /* 0x000fc400000000ff */
[----:B------:R-:W1:Y:S01]  /*5da0*/  MUFU.EX2 R109, R109 ;  /* 0x0000006d006d7308 */ /* 0x000e620000000800 */
[----:B------:R-:W-:Y:S01]  /*5db0*/  F2FP.PACK_AB R61, R130, R133 ;  /* 0x00000085823d723e */ /* 0x000fe200000000ff */
[----:B------:R-:W-:Y:S01]  /*5dc0*/  FMUL R105, R106, 1.4426950216293334961 ;  /* 0x3fb8aa3b6a697820 */ /* 0x000fe20000400000 */
[----:B------:R-:W-:Y:S01]  /*5dd0*/  F2FP.PACK_AB R62, R124, R123 ;  /* 0x0000007b7c3e723e */ /* 0x000fe200000000ff */
[----:B------:R-:W-:Y:S01]  /*5de0*/  FMUL R122, R122, 1.4426950216293334961 ;  /* 0x3fb8aa3b7a7a7820 */ /* 0x000fe20000400000 */
[----:B--2---:R-:W-:-:S03]  /*5df0*/  F2FP.PACK_AB R63, R88, R63 ;  /* 0x0000003f583f723e */ /* 0x004fc600000000ff */
[----:B------:R-:W2:Y:S01]  /*5e00*/  MUFU.EX2 R126, R126 ;  /* 0x0000007e007e7308 */ /* 0x000ea20000000800 */
[----:B------:R-:W-:Y:S02]  /*5e10*/  FMUL R106, R177, 1.4426950216293334961 ;  /* 0x3fb8aa3bb16a7820 */ /* 0x000fe40000400000 */
[----:B------:R-:W-:-:S05]  /*5e20*/  FMUL R121, R121, 1.4426950216293334961 ;  /* 0x3fb8aa3b79797820 */ /* 0x000fca0000400000 */
[----:B------:R-:W0:Y:S01]  /*5e30*/  MUFU.EX2 R113, R113 ;  /* 0x0000007100717308 */ /* 0x000e220000000800 */
[----:B------:R-:W-:Y:S01]  /*5e40*/  FADD R89, R88, R55 ;  /* 0x0000003758597221 */ /* 0x000fe20000000000 */
[----:B------:R-:W-:Y:S01]  /*5e50*/  HMMA.16816.F32 R72, R60, R82, R72 ;  /* 0x000000523c48723c */ /* 0x000fe20000001848 */
[----:B----4-:R-:W-:-:S05]  /*5e60*/  FADD R55, R119, R138 ;  /* 0x0000008a77377221 */ /* 0x010fca0000000000 */
[----:B------:R-:W4:Y:S08]  /*5e70*/  MUFU.EX2 R110, R110 ;  /* 0x0000006e006e7308 */ /* 0x000f300000000800 */
[----:B------:R-:W0:Y:S01]  /*5e80*/  MUFU.EX2 R125, R125 ;  /* 0x0000007d007d7308 */ /* 0x000e220000000800 */
[----:B------:R-:W-:Y:S02]  /*5e90*/  FADD R88, R120, R55 ;  /* 0x0000003778587221 */ /* 0x000fe40000000000 */
[----:B------:R-:W-:-:S05]  /*5ea0*/  FADD R116, R116, -R37 ;  /* 0x8000002574747221 */ /* 0x000fca0000000000 */
[----:B------:R-:W0:Y:S01]  /*5eb0*/  MUFU.EX2 R118, R118 ;  /* 0x0000007600767308 */ /* 0x000e220000000800 */
[----:B-----5:R-:W-:-:S07]  /*5ec0*/  FADD R81, R117, R90 ;  /* 0x0000005a75517221 */ /* 0x020fce0000000000 */
[----:B------:R-:W5:Y:S08]  /*5ed0*/  MUFU.EX2 R105, R105 ;  /* 0x0000006900697308 */ /* 0x000f700000000800 */
[----:B------:R-:W0:Y:S01]  /*5ee0*/  MUFU.EX2 R122, R122 ;  /* 0x0000007a007a7308 */ /* 0x000e220000000800 */
[----:B------:R-:W-:-:S07]  /*5ef0*/  FADD R182, R182, -R13 ;  /* 0x8000000db6b67221 */ /* 0x000fce0000000000 */
[----:B------:R-:W-:Y:S01]  /*5f00*/  MUFU.EX2 R102, R102 ;  /* 0x0000006600667308 */ /* 0x000fe20000000800 */
[----:B------:R-:W-:-:S07]  /*5f10*/  F2FP.PACK_AB R53, R140, R139 ;  /* 0x0000008b8c35723e */ /* 0x000fce00000000ff */
[----:B------:R-:W0:Y:S01]  /*5f20*/  MUFU.EX2 R106, R106 ;  /* 0x0000006a006a7308 */ /* 0x000e220000000800 */
[----:B------:R-:W-:-:S07]  /*5f30*/  F2FP.PACK_AB R54, R131, R128 ;  /* 0x000000808336723e */ /* 0x000fce00000000ff */
[----:B------:R-:W3:Y:S01]  /*5f40*/  MUFU.EX2 R121, R121 ;  /* 0x0000007900797308 */ /* 0x000ee20000000800 */
[----:B------:R-:W-:Y:S01]  /*5f50*/  F2FP.PACK_AB R55, R120, R119 ;  /* 0x000000777837723e */ /* 0x000fe200000000ff */
[----:B-1----:R-:W-:Y:S02]  /*5f60*/  FADD R91, R109, R92 ;  /* 0x0000005c6d5b7221 */ /* 0x002fe40000000000 */
[----:B--2---:R-:W-:-:S04]  /*5f70*/  FADD R90, R126, R89 ;  /* 0x000000597e5a7221 */ /* 0x004fc80000000000 */
[----:B------:R-:W1:Y:S01]  /*5f80*/  MUFU.EX2 R103, R103 ;  /* 0x0000006700677308 */ /* 0x000e620000000800 */
[----:B------:R-:W-:Y:S02]  /*5f90*/  FMUL R116, R116, 1.4426950216293334961 ;  /* 0x3fb8aa3b74747820 */ /* 0x000fe40000400000 */
[----:B0-----:R-:W-:Y:S02]  /*5fa0*/  FADD R83, R113, R88 ;  /* 0x0000005871537221 */ /* 0x001fe40000000000 */
[----:B------:R-:W-:-:S03]  /*5fb0*/  FADD R115, R115, -R37 ;  /* 0x8000002573737221 */ /* 0x000fc60000000000 */
[----:B------:R-:W0:Y:S01]  /*5fc0*/  MUFU.EX2 R111, R111 ;  /* 0x0000006f006f7308 */ /* 0x000e220000000800 */
[----:B------:R-:W-:Y:S01]  /*5fd0*/  HMMA.16816.F32 R76, R60, R94, R76 ;  /* 0x0000005e3c4c723c */ /* 0x000fe2000000184c */
[----:B------:R-:W-:Y:S02]  /*5fe0*/  FMUL R42, R182, 1.4426950216293334961 ;  /* 0x3fb8aa3bb62a7820 */ /* 0x000fe40000400000 */
[----:B------:R-:W-:-:S04]  /*5ff0*/  FADD R179, R179, -R13 ;  /* 0x8000000db3b37221 */ /* 0x000fc80000000000 */
[----:B------:R-:W2:Y:S01]  /*6000*/  MUFU.EX2 R24, R24 ;  /* 0x0000001800187308 */ /* 0x000ea20000000800 */
[----:B----4-:R-:W-:Y:S02]  /*6010*/  FADD R62, R110, R91 ;  /* 0x0000005b6e3e7221 */ /* 0x010fe40000000000 */
[----:B------:R-:W-:Y:S02]  /*6020*/  FADD R63, R125, R90 ;  /* 0x0000005a7d3f7221 */ /* 0x000fe40000000000 */
[----:B------:R-:W-:Y:S02]  /*6030*/  FADD R83, R114, R83 ;  /* 0x0000005372537221 */ /* 0x000fe40000000000 */
[----:B------:R-:W-:Y:S01]  /*6040*/  FMUL R115, R115, 1.4426950216293334961 ;  /* 0x3fb8aa3b73737820 */ /* 0x000fe20000400000 */
[----:B------:R-:W4:Y:S01]  /*6050*/  MUFU.EX2 R16, R16 ;  /* 0x0000001000107308 */ /* 0x000f220000000800 */
[----:B------:R-:W-:Y:S01]  /*6060*/  FADD R108, R108, -R37 ;  /* 0x800000256c6c7221 */ /* 0x000fe20000000000 */
[----:B------:R-:W-:Y:S01]  /*6070*/  HMMA.16816.F32 R84, R52, R56, R84 ;  /* 0x000000383454723c */ /* 0x000fe20000001854 */
[----:B------:R-:W-:Y:S01]  /*6080*/  FMUL R43, R179, 1.4426950216293334961 ;  /* 0x3fb8aa3bb32b7820 */ /* 0x000fe20000400000 */
[----:B------:R-:W-:Y:S01]  /*6090*/  F2FP.PACK_AB R60, R110, R109 ;  /* 0x0000006d6e3c723e */ /* 0x000fe200000000ff */
[----:B------:R-:W-:-:S03]  /*60a0*/  FADD R81, R118, R81 ;  /* 0x0000005176517221 */ /* 0x000fc60000000000 */
[----:B------:R-:W0:Y:S01]  /*60b0*/  MUFU.EX2 R25, R25 ;  /* 0x0000001900197308 */ /* 0x000e220000000800 */
[----:B-----5:R-:W-:Y:S01]  /*60c0*/  FADD R89, R105, R62 ;  /* 0x0000003e69597221 */ /* 0x020fe20000000000 */
[----:B---3--:R-:W-:Y:S01]  /*60d0*/  HMMA.16816.F32 R68, R52, R64, R68 ;  /* 0x000000403444723c */ /* 0x008fe20000001844 */
[----:B------:R-:W-:Y:S01]  /*60e0*/  FADD R107, R107, -R37 ;  /* 0x800000256b6b7221 */ /* 0x000fe20000000000 */
[----:B------:R-:W-:Y:S01]  /*60f0*/  F2FP.PACK_AB R61, R125, R126 ;  /* 0x0000007e7d3d723e */ /* 0x000fe200000000ff */
[----:B------:R-:W-:-:S03]  /*6100*/  FMUL R108, R108, 1.4426950216293334961 ;  /* 0x3fb8aa3b6c6c7820 */ /* 0x000fc60000400000 */
[----:B------:R-:W3:Y:S01]  /*6110*/  MUFU.EX2 R41, R41 ;  /* 0x0000002900297308 */ /* 0x000ee20000000800 */
[----:B------:R-:W-:Y:S01]  /*6120*/  FADD R54, R122, R63 ;  /* 0x0000003f7a367221 */ /* 0x000fe20000000000 */
[----:B------:R-:W-:Y:S01]  /*6130*/  F2FP.PACK_AB R62, R106, R105 ;  /* 0x000000696a3e723e */ /* 0x000fe200000000ff */
[----:B------:R-:W-:Y:S01]  /*6140*/  FADD R52, R102, R83 ;  /* 0x0000005366347221 */ /* 0x000fe20000000000 */
[----:B------:R-:W-:-:S04]  /*6150*/  F2FP.PACK_AB R63, R121, R122 ;  /* 0x0000007a793f723e */ /* 0x000fc800000000ff */
[----:B------:R-:W5:Y:S01]  /*6160*/  MUFU.EX2 R116, R116 ;  /* 0x0000007400747308 */ /* 0x000f620000000800 */
[----:B------:R-:W-:Y:S02]  /*6170*/  FADD R183, R183, -R13 ;  /* 0x8000000db7b77221 */ /* 0x000fe40000000000 */
[----:B------:R-:W-:Y:S02]  /*6180*/  FADD R82, R112, R81 ;  /* 0x0000005170527221 */ /* 0x000fe40000000000 */
[----:B------:R-:W-:-:S03]  /*6190*/  FMUL R107, R107, 1.4426950216293334961 ;  /* 0x3fb8aa3b6b6b7820 */ /* 0x000fc60000400000 */
[----:B------:R-:W2:Y:S01]  /*61a0*/  MUFU.EX2 R42, R42 ;  /* 0x0000002a002a7308 */ /* 0x000ea20000000800 */
[----:B------:R-:W-:Y:S02]  /*61b0*/  FADD R104, R104, -R37 ;  /* 0x8000002568687221 */ /* 0x000fe40000000000 */
[----:B-1----:R-:W-:-:S05]  /*61c0*/  FADD R53, R103, R52 ;  /* 0x0000003467357221 */ /* 0x002fca0000000000 */
[----:B------:R-:W1:Y:S01]  /*61d0*/  MUFU.EX2 R115, R115 ;  /* 0x0000007300737308 */ /* 0x000e620000000800 */
[----:B------:R-:W-:Y:S01]  /*61e0*/  FMUL R45, R183, 1.4426950216293334961 ;  /* 0x3fb8aa3bb72d7820 */ /* 0x000fe20000400000 */
[----:B------:R-:W-:Y:S01]  /*61f0*/  HMMA.16816.F32 R72, R60, R56, R72 ;  /* 0x000000383c48723c */ /* 0x000fe20000001848 */
[----:B------:R-:W-:Y:S02]  /*6200*/  FADD R181, R181, -R13 ;  /* 0x8000000db5b57221 */ /* 0x000fe40000000000 */
[----:B0-----:R-:W-:-:S03]  /*6210*/  FADD R88, R111, R82 ;  /* 0x000000526f587221 */ /* 0x001fc60000000000 */
[----:B------:R-:W0:Y:S01]  /*6220*/  MUFU.EX2 R43, R43 ;  /* 0x0000002b002b7308 */ /* 0x000e220000000800 */
[----:B------:R-:W-:Y:S02]  /*6230*/  FMUL R104, R104, 1.4426950216293334961 ;  /* 0x3fb8aa3b68687820 */ /* 0x000fe40000400000 */
[----:B------:R-:W-:Y:S02]  /*6240*/  FADD R33, R33, -R37 ;  /* 0x8000002521217221 */ /* 0x000fe40000000000 */
[----:B--2---:R-:W-:-:S03]  /*6250*/  FADD R56, R24, R53 ;  /* 0x0000003518387221 */ /* 0x004fc60000000000 */
[----:B------:R-:W2:Y:S01]  /*6260*/  MUFU.EX2 R108, R108 ;  /* 0x0000006c006c7308 */ /* 0x000ea20000000800 */
[----:B------:R-:W-:Y:S01]  /*6270*/  FADD R90, R106, R89 ;  /* 0x000000596a5a7221 */ /* 0x000fe20000000000 */
[----:B----4-:R-:W-:Y:S01]  /*6280*/  F2FP.PACK_AB R52, R16, R15 ;  /* 0x0000000f1034723e */ /* 0x010fe200000000ff */
[----:B------:R-:W-:Y:S01]  /*6290*/  FADD R89, R121, R54 ;  /* 0x0000003679597221 */ /* 0x000fe20000000000 */
[----:B------:R-:W-:Y:S01]  /*62a0*/  F2FP.PACK_AB R53, R25, R24 ;  /* 0x000000181935723e */ /* 0x000fe200000000ff */
[----:B------:R-:W-:-:S03]  /*62b0*/  FMUL R46, R181, 1.4426950216293334961 ;  /* 0x3fb8aa3bb52e7820 */ /* 0x000fc60000400000 */
[----:B------:R-:W4:Y:S01]  /*62c0*/  MUFU.EX2 R44, R44 ;  /* 0x0000002c002c7308 */ /* 0x000f220000000800 */
[----:B------:R-:W-:Y:S02]  /*62d0*/  FADD R49, R49, -R13 ;  /* 0x8000000d31317221 */ /* 0x000fe40000000000 */
[----:B------:R-:W-:Y:S02]  /*62e0*/  FADD R55, R15, R88 ;  /* 0x000000580f377221 */ /* 0x000fe40000000000 */
[----:B------:R-:W-:-:S03]  /*62f0*/  FMUL R33, R33, 1.4426950216293334961 ;  /* 0x3fb8aa3b21217820 */ /* 0x000fc60000400000 */
[----:B------:R-:W0:Y:S01]  /*6300*/  MUFU.EX2 R107, R107 ;  /* 0x0000006b006b7308 */ /* 0x000e220000000800 */
[----:B------:R-:W-:Y:S02]  /*6310*/  FADD R34, R34, -R37 ;  /* 0x8000002522227221 */ /* 0x000fe40000000000 */
[----:B------:R-:W-:Y:S02]  /*6320*/  FADD R15, R25, R56 ;  /* 0x00000038190f7221 */ /* 0x000fe40000000000 */
[----:B---3--:R-:W-:-:S03]  /*6330*/  FADD R25, R41, R90 ;  /* 0x0000005a29197221 */ /* 0x008fc60000000000 */
[----:B------:R-:W3:Y:S01]  /*6340*/  MUFU.EX2 R26, R26 ;  /* 0x0000001a001a7308 */ /* 0x000ee20000000800 */
[----:B-----5:R-:W-:Y:S02]  /*6350*/  FADD R24, R116, R89 ;  /* 0x0000005974187221 */ /* 0x020fe40000000000 */
[----:B------:R-:W-:Y:S02]  /*6360*/  FMUL R47, R49, 1.4426950216293334961 ;  /* 0x3fb8aa3b312f7820 */ /* 0x000fe40000400000 */
[----:B------:R-:W-:-:S03]  /*6370*/  FADD R54, R16, R55 ;  /* 0x0000003710367221 */ /* 0x000fc60000000000 */
[----:B------:R-:W5:Y:S01]  /*6380*/  MUFU.EX2 R45, R45 ;  /* 0x0000002d002d7308 */ /* 0x000f620000000800 */
[----:B------:R-:W-:Y:S02]  /*6390*/  FMUL R34, R34, 1.4426950216293334961 ;  /* 0x3fb8aa3b22227820 */ /* 0x000fe40000400000 */
[----:B------:R-:W-:Y:S02]  /*63a0*/  FADD R35, R35, -R37 ;  /* 0x8000002523237221 */ /* 0x000fe40000000000 */
[----:B------:R-:W-:-:S03]  /*63b0*/  FADD R184, R184, -R13 ;  /* 0x8000000db8b87221 */ /* 0x000fc60000000000 */
[----:B------:R-:W0:Y:S01]  /*63c0*/  MUFU.EX2 R104, R104 ;  /* 0x0000006800687308 */ /* 0x000e220000000800 */
[----:B------:R-:W-:Y:S01]  /*63d0*/  FADD R16, R42, R25 ;  /* 0x000000192a107221 */ /* 0x000fe20000000000 */
[----:B------:R-:W-:Y:S01]  /*63e0*/  HMMA.16816.F32 R76, R60, R64, R76 ;  /* 0x000000403c4c723c */ /* 0x000fe2000000184c */
[----:B-1----:R-:W-:Y:S02]  /*63f0*/  FADD R25, R115, R24 ;  /* 0x0000001873197221 */ /* 0x002fe40000000000 */
[----:B------:R-:W-:-:S03]  /*6400*/  FADD R49, R48, -R13 ;  /* 0x8000000d30317221 */ /* 0x000fc60000000000 */
[----:B------:R-:W1:Y:S01]  /*6410*/  MUFU.EX2 R27, R27 ;  /* 0x0000001b001b7308 */ /* 0x000e620000000800 */
[----:B------:R-:W-:Y:S01]  /*6420*/  F2FP.PACK_AB R60, R42, R41 ;  /* 0x000000292a3c723e */ /* 0x000fe200000000ff */
[----:B------:R-:W-:Y:S02]  /*6430*/  FMUL R35, R35, 1.4426950216293334961 ;  /* 0x3fb8aa3b23237820 */ /* 0x000fe40000400000 */
[----:B------:R-:W-:-:S04]  /*6440*/  FADD R36, R36, -R37 ;  /* 0x8000002524247221 */ /* 0x000fc80000000000 */
[----:B------:R-:W1:Y:S01]  /*6450*/  MUFU.EX2 R46, R46 ;  /* 0x0000002e002e7308 */ /* 0x000e620000000800 */
[----:B------:R-:W-:Y:S02]  /*6460*/  FMUL R184, R184, 1.4426950216293334961 ;  /* 0x3fb8aa3bb8b87820 */ /* 0x000fe40000400000 */
[----:B0-----:R-:W-:-:S05]  /*6470*/  FADD R41, R43, R16 ;  /* 0x000000102b297221 */ /* 0x001fca0000000000 */
[----:B------:R-:W0:Y:S01]  /*6480*/  MUFU.EX2 R33, R33 ;  /* 0x0000002100217308 */ /* 0x000e220000000800 */
[----:B--2---:R-:W-:Y:S01]  /*6490*/  FADD R16, R108, R25 ;  /* 0x000000196c107221 */ /* 0x004fe20000000000 */
[----:B------:R-:W-:Y:S01]  /*64a0*/  F2FP.PACK_AB R80, R118, R117 ;  /* 0x000000757650723e */ /* 0x000fe200000000ff */
[----:B------:R-:W-:Y:S01]  /*64b0*/  FMUL R49, R49, 1.4426950216293334961 ;  /* 0x3fb8aa3b31317820 */ /* 0x000fe20000400000 */
[----:B------:R-:W-:Y:S01]  /*64c0*/  F2FP.PACK_AB R81, R114, R113 ;  /* 0x000000717251723e */ /* 0x000fe200000000ff */
[----:B------:R-:W-:-:S03]  /*64d0*/  FMUL R36, R36, 1.4426950216293334961 ;  /* 0x3fb8aa3b24247820 */ /* 0x000fc60000400000 */
[----:B------:R-:W2:Y:S01]  /*64e0*/  MUFU.EX2 R47, R47 ;  /* 0x0000002f002f7308 */ /* 0x000ea20000000800 */
[----:B------:R-:W-:Y:S01]  /*64f0*/  F2FP.PACK_AB R82, R111, R112 ;  /* 0x000000706f52723e */ /* 0x000fe200000000ff */
[----:B----4-:R-:W-:Y:S01]  /*6500*/  FADD R42, R44, R41 ;  /* 0x000000292c2a7221 */ /* 0x010fe20000000000 */
[----:B------:R-:W-:Y:S01]  /*6510*/  F2FP.PACK_AB R83, R103, R102 ;  /* 0x000000666753723e */ /* 0x000fe200000000ff */
[----:B------:R-:W-:-:S04]  /*6520*/  FADD R185, R185, -R13 ;  /* 0x8000000db9b97221 */ /* 0x000fc80000000000 */
[----:B------:R-:W4:Y:S01]  /*6530*/  MUFU.EX2 R34, R34 ;  /* 0x0000002200227308 */ /* 0x000f220000000800 */
[----:B------:R-:W-:Y:S02]  /*6540*/  FADD R41, R107, R16 ;  /* 0x000000106b297221 */ /* 0x000fe40000000000 */
[----:B------:R-:W-:Y:S02]  /*6550*/  FADD R38, R38, -R37 ;  /* 0x8000002526267221 */ /* 0x000fe40000000000 */
[----:B------:R-:W-:-:S03]  /*6560*/  FADD R190, R190, -R13 ;  /* 0x8000000dbebe7221 */ /* 0x000fc60000000000 */
[----:B------:R-:W0:Y:S01]  /*6570*/  MUFU.EX2 R48, R184 ;  /* 0x000000b800307308 */ /* 0x000e220000000800 */
[----:B------:R-:W-:Y:S02]  /*6580*/  FADD R25, R17, R54 ;  /* 0x0000003611197221 */ /* 0x000fe40000000000 */
[----:B---3--:R-:W-:Y:S02]  /*6590*/  FADD R24, R26, R15 ;  /* 0x0000000f1a187221 */ /* 0x008fe40000000000 */
[----:B------:R-:W-:-:S03]  /*65a0*/  FADD R39, R39, -R37 ;  /* 0x8000002527277221 */ /* 0x000fc60000000000 */
[----:B------:R-:W3:Y:S01]  /*65b0*/  MUFU.EX2 R35, R35 ;  /* 0x0000002300237308 */ /* 0x000ee20000000800 */
[----:B-----5:R-:W-:Y:S01]  /*65c0*/  FADD R57, R45, R42 ;  /* 0x0000002a2d397221 */ /* 0x020fe20000000000 */
[----:B------:R-:W-:Y:S01]  /*65d0*/  HMMA.16816.F32 R84, R80, R58, R84 ;  /* 0x0000003a5054723c */ /* 0x000fe20000001854 */
[----:B------:R-:W-:Y:S02]  /*65e0*/  FMUL R185, R185, 1.4426950216293334961 ;  /* 0x3fb8aa3bb9b97820 */ /* 0x000fe40000400000 */
[----:B------:R-:W-:-:S03]  /*65f0*/  FMUL R38, R38, 1.4426950216293334961 ;  /* 0x3fb8aa3b26267820 */ /* 0x000fc60000400000 */
[----:B------:R-:W5:Y:S01]  /*6600*/  MUFU.EX2 R19, R19 ;  /* 0x0000001300137308 */ /* 0x000f620000000800 */
[----:B------:R-:W-:Y:S01]  /*6610*/  FADD R42, R104, R41 ;  /* 0x00000029682a7221 */ /* 0x000fe20000000000 */
[----:B------:R-:W-:Y:S01]  /*6620*/  F2FP.PACK_AB R62, R44, R43 ;  /* 0x0000002b2c3e723e */ /* 0x000fe200000000ff */
[----:B------:R-:W-:Y:S01]  /*6630*/  FMUL R30, R30, 1.4426950216293334961 ;  /* 0x3fb8aa3b1e1e7820 */ /* 0x000fe20000400000 */
[----:B------:R-:W-:Y:S04]  /*6640*/  HMMA.16816.F32 R80, R80, R66, R68 ;  /* 0x000000425050723c */ /* 0x000fe80000001844 */
[----:B------:R-:W0:Y:S01]  /*6650*/  MUFU.EX2 R28, R28 ;  /* 0x0000001c001c7308 */ /* 0x000e220000000800 */
[----:B------:R-:W-:Y:S01]  /*6660*/  FADD R208, R208, -R14 ;  /* 0x8000000ed0d07221 */ /* 0x000fe20000000000 */
[----:B------:R-:W-:Y:S01]  /*6670*/  F2FP.PACK_AB R54, R18, R17 ;  /* 0x000000111236723e */ /* 0x000fe200000000ff */
[----:B------:R-:W-:Y:S01]  /*6680*/  FMUL R51, R190, 1.4426950216293334961 ;  /* 0x3fb8aa3bbe337820 */ /* 0x000fe20000400000 */
[----:B------:R-:W5:Y:S01]  /*6690*/  LDSM.16.M88.4 R68, [R246+0x2080] ;  /* 0x00208000f644783b */ /* 0x000f620000000200 */
[----:B------:R-:W-:-:S03]  /*66a0*/  FADD R16, R18, R25 ;  /* 0x0000001912107221 */ /* 0x000fc60000000000 */
[----:B------:R-:W2:Y:S01]  /*66b0*/  MUFU.EX2 R49, R49 ;  /* 0x0000003100317308 */ /* 0x000ea20000000800 */
[----:B------:R-:W-:Y:S01]  /*66c0*/  FMUL R39, R39, 1.4426950216293334961 ;  /* 0x3fb8aa3b27277820 */ /* 0x000fe20000400000 */
[C---:B-1----:R-:W-:Y:S01]  /*66d0*/  F2FP.PACK_AB R55, R27.reuse, R26 ;  /* 0x0000001a1b37723e */ /* 0x042fe200000000ff */
[----:B------:R-:W-:Y:S01]  /*66e0*/  FADD R15, R40, -R37 ;  /* 0x80000025280f7221 */ /* 0x000fe20000000000 */
[----:B------:R-:W-:Y:S01]  /*66f0*/  F2FP.PACK_AB R40, R46, R45 ;  /* 0x0000002d2e28723e */ /* 0x000fe200000000ff */
[----:B------:R-:W-:-:S03]  /*6700*/  FADD R43, R27, R24 ;  /* 0x000000181b2b7221 */ /* 0x000fc60000000000 */
[----:B------:R-:W1:Y:S01]  /*6710*/  MUFU.EX2 R36, R36 ;  /* 0x0000002400247308 */ /* 0x000e620000000800 */
[----:B------:R-:W-:Y:S01]  /*6720*/  FADD R18, R46, R57 ;  /* 0x000000392e127221 */ /* 0x000fe20000000000 */
[----:B------:R-:W1:Y:S01]  /*6730*/  LDSM.16.M88.4 R24, [R246+0x2880] ;  /* 0x00288000f618783b */ /* 0x000e620000000200 */
[C---:B0-----:R-:W-:Y:S01]  /*6740*/  FADD R45, R33.reuse, R42 ;  /* 0x0000002a212d7221 */ /* 0x041fe20000000000 */
[----:B------:R-:W-:Y:S01]  /*6750*/  F2FP.PACK_AB R41, R33, R104 ;  /* 0x000000682129723e */ /* 0x000fe200000000ff */
[----:B------:R-:W-:-:S03]  /*6760*/  FMUL R31, R208, 1.4426950216293334961 ;  /* 0x3fb8aa3bd01f7820 */ /* 0x000fc60000400000 */
[----:B------:R-:W0:Y:S01]  /*6770*/  MUFU.EX2 R50, R185 ;  /* 0x000000b900327308 */ /* 0x000e220000000800 */
[----:B--2---:R-:W-:Y:S02]  /*6780*/  FADD R33, R47, R18 ;  /* 0x000000122f217221 */ /* 0x004fe40000000000 */
[----:B------:R-:W-:-:S05]  /*6790*/  FMUL R15, R15, 1.4426950216293334961 ;  /* 0x3fb8aa3b0f0f7820 */ /* 0x000fca0000400000 */
[----:B------:R-:W2:Y:S01]  /*67a0*/  MUFU.EX2 R17, R38 ;  /* 0x0000002600117308 */ /* 0x000ea20000000800 */
[----:B----4-:R-:W-:Y:S02]  /*67b0*/  FADD R18, R34, R45 ;  /* 0x0000002d22127221 */ /* 0x010fe40000000000 */
[----:B------:R-:W-:-:S05]  /*67c0*/  FADD R42, R48, R33 ;  /* 0x00000021302a7221 */ /* 0x000fca0000000000 */
[----:B------:R-:W-:Y:S01]  /*67d0*/  MUFU.EX2 R30, R30 ;  /* 0x0000001e001e7308 */ /* 0x000fe20000000800 */
[----:B---3--:R-:W-:Y:S01]  /*67e0*/  FADD R45, R35, R18 ;  /* 0x00000012232d7221 */ /* 0x008fe20000000000 */
[----:B------:R-:W-:-:S06]  /*67f0*/  F2FP.PACK_AB R61, R115, R116 ;  /* 0x00000074733d723e */ /* 0x000fcc00000000ff */
[----:B------:R-:W3:Y:S01]  /*6800*/  MUFU.EX2 R51, R51 ;  /* 0x0000003300337308 */ /* 0x000ee20000000800 */
[----:B------:R-:W-:Y:S01]  /*6810*/  F2FP.PACK_AB R63, R107, R108 ;  /* 0x0000006c6b3f723e */ /* 0x000fe200000000ff */
[----:B-----5:R-:W-:-:S06]  /*6820*/  FADD R33, R19, R16 ;  /* 0x0000001013217221 */ /* 0x020fcc0000000000 */
[----:B------:R-:W4:Y:S01]  /*6830*/  MUFU.EX2 R39, R39 ;  /* 0x0000002700277308 */ /* 0x000f220000000800 */
[----:B------:R-:W-:Y:S02]  /*6840*/  FADD R18, R28, R43 ;  /* 0x0000002b1c127221 */ /* 0x000fe40000000000 */
[----:B------:R-:W-:-:S05]  /*6850*/  FADD R43, R49, R42 ;  /* 0x0000002a312b7221 */ /* 0x000fca0000000000 */
[----:B------:R-:W5:Y:S01]  /*6860*/  MUFU.EX2 R31, R31 ;  /* 0x0000001f001f7308 */ /* 0x000f620000000800 */
[----:B-1----:R-:W-:-:S07]  /*6870*/  FADD R42, R36, R45 ;  /* 0x0000002d242a7221 */ /* 0x002fce0000000000 */
[----:B------:R-:W1:Y:S01]  /*6880*/  MUFU.EX2 R147, R147 ;  /* 0x0000009300937308 */ /* 0x000e620000000800 */
[----:B------:R-:W-:-:S07]  /*6890*/  FADD R16, R20, R33 ;  /* 0x0000002114107221 */ /* 0x000fce0000000000 */
[----:B------:R1:W5:Y:S01]  /*68a0*/  MUFU.EX2 R38, R15 ;  /* 0x0000000f00267308 */ /* 0x0003620000000800 */
[----:B------:R-:W-:Y:S01]  /*68b0*/  FADD R33, R29, R18 ;  /* 0x000000121d217221 */ /* 0x000fe20000000000 */
[C---:B------:R-:W-:Y:S01]  /*68c0*/  HMMA.16816.F32 R72, R60.reuse, R58, R72 ;  /* 0x0000003a3c48723c */ /* 0x040fe20000001848 */
[----:B0-----:R-:W-:Y:S02]  /*68d0*/  FADD R18, R50, R43 ;  /* 0x0000002b32127221 */ /* 0x001fe40000000000 */
[----:B--2---:R-:W-:Y:S02]  /*68e0*/  FADD R42, R17, R42 ;  /* 0x0000002a112a7221 */ /* 0x004fe40000000000 */
[----:B---3--:R-:W-:Y:S02]  /*68f0*/  FADD R18, R51, R18 ;  /* 0x0000001233127221 */ /* 0x008fe40000000000 */
[----:B-1----:R-:W-:Y:S01]  /*6900*/  FADD R15, R21, R16 ;  /* 0x00000010150f7221 */ /* 0x002fe20000000000 */
[----:B------:R-:W-:Y:S01]  /*6910*/  HMMA.16816.F32 R76, R60, R66, R76 ;  /* 0x000000423c4c723c */ /* 0x000fe2000000184c */
[----:B------:R-:W-:-:S02]  /*6920*/  FADD R16, R30, R33 ;  /* 0x000000211e107221 */ /* 0x000fc40000000000 */
[----:B----4-:R-:W-:Y:S02]  /*6930*/  FADD R33, R39, R42 ;  /* 0x0000002a27217221 */ /* 0x010fe40000000000 */
[----:B------:R-:W-:Y:S02]  /*6940*/  FADD R15, R22, R15 ;  /* 0x0000000f160f7221 */ /* 0x000fe40000000000 */
[----:B-----5:R-:W-:Y:S02]  /*6950*/  FADD R16, R31, R16 ;  /* 0x000000101f107221 */ /* 0x020fe40000000000 */
[----:B------:R-:W-:Y:S02]  /*6960*/  FADD R18, R147, R18 ;  /* 0x0000001293127221 */ /* 0x000fe40000000000 */
[----:B------:R-:W-:Y:S01]  /*6970*/  FADD R33, R38, R33 ;  /* 0x0000002126217221 */ /* 0x000fe20000000000 */
[----:B------:R-:W-:Y:S01]  /*6980*/  F2FP.PACK_AB R42, R48, R47 ;  /* 0x0000002f302a723e */ /* 0x000fe200000000ff */
[----:B------:R-:W0:Y:S04]  /*6990*/  SHFL.BFLY PT, R44, R15, 0x2, 0x1f ;  /* 0x0c401f000f2c7f89 */ /* 0x000e2800000e0000 */
[----:B------:R-:W1:Y:S04]  /*69a0*/  SHFL.BFLY PT, R45, R16, 0x2, 0x1f ;  /* 0x0c401f00102d7f89 */ /* 0x000e6800000e0000 */
[----:B------:R-:W2:Y:S04]  /*69b0*/  SHFL.BFLY PT, R47, R18, 0x2, 0x1f ;  /* 0x0c401f00122f7f89 */ /* 0x000ea800000e0000 */
[----:B------:R-:W3:Y:S01]  /*69c0*/  SHFL.BFLY PT, R46, R33, 0x2, 0x1f ;  /* 0x0c401f00212e7f89 */ /* 0x000ee200000e0000 */
[----:B------:R-:W-:Y:S01]  /*69d0*/  F2FP.PACK_AB R43, R35, R34 ;  /* 0x00000022232b723e */ /* 0x000fe200000000ff */
[C---:B------:R-:W-:Y:S08]  /*69e0*/  HMMA.16816.F32 R84, R52.reuse, R68, R84 ;  /* 0x000000443454723c */ /* 0x040ff00000001854 */
[----:B------:R-:W-:Y:S08]  /*69f0*/  HMMA.16816.F32 R80, R52, R24, R80 ;  /* 0x000000183450723c */ /* 0x000ff00000001850 */
[C---:B------:R-:W-:Y:S08]  /*6a00*/  HMMA.16816.F32 R72, R40.reuse, R68, R72 ;  /* 0x000000442848723c */ /* 0x040ff00000001848 */
[----:B------:R-:W-:Y:S01]  /*6a10*/  HMMA.16816.F32 R76, R40, R24, R76 ;  /* 0x00000018284c723c */ /* 0x000fe2000000184c */
[----:B0-----:R-:W-:-:S02]  /*6a20*/  FADD R44, R15, R44 ;  /* 0x0000002c0f2c7221 */ /* 0x001fc40000000000 */
[----:B-1----:R-:W-:Y:S02]  /*6a30*/  FADD R45, R16, R45 ;  /* 0x0000002d102d7221 */ /* 0x002fe40000000000 */
[----:B--2---:R-:W-:Y:S02]  /*6a40*/  FADD R47, R18, R47 ;  /* 0x0000002f122f7221 */ /* 0x004fe40000000000 */
[----:B---3--:R-:W-:Y:S01]  /*6a50*/  FADD R46, R33, R46 ;  /* 0x0000002e212e7221 */ /* 0x008fe20000000000 */
[----:B------:R-:W-:Y:S01]  /*6a60*/  F2FP.PACK_AB R88, R20, R19 ;  /* 0x000000131458723e */ /* 0x000fe200000000ff */
[----:B------:R-:W-:Y:S01]  /*6a70*/  UIADD3 UR4, UP0, UR4, 0x80, URZ ;  /* 0x0000008004047890 */ /* 0x000fe2000ff1e03f */
[----:B------:R-:W-:Y:S02]  /*6a80*/  F2FP.PACK_AB R89, R29, R28 ;  /* 0x0000001c1d59723e */ /* 0x000fe400000000ff */
[----:B------:R-:W-:Y:S02]  /*6a90*/  F2FP.PACK_AB R90, R22, R21 ;  /* 0x00000015165a723e */ /* 0x000fe400000000ff */
[----:B------:R-:W-:Y:S01]  /*6aa0*/  F2FP.PACK_AB R91, R31, R30 ;  /* 0x0000001e1f5b723e */ /* 0x000fe200000000ff */
[----:B------:R-:W0:Y:S01]  /*6ab0*/  SHFL.BFLY PT, R15, R44, 0x1, 0x1f ;  /* 0x0c201f002c0f7f89 */ /* 0x000e2200000e0000 */
[----:B------:R-:W-:-:S02]  /*6ac0*/  F2FP.PACK_AB R16, R50, R49 ;  /* 0x000000313210723e */ /* 0x000fc400000000ff */
[----:B------:R-:W-:Y:S01]  /*6ad0*/  F2FP.PACK_AB R17, R17, R36 ;  /* 0x000000241111723e */ /* 0x000fe200000000ff */
[----:B------:R-:W1:Y:S01]  /*6ae0*/  SHFL.BFLY PT, R20, R45, 0x1, 0x1f ;  /* 0x0c201f002d147f89 */ /* 0x000e6200000e0000 */
[----:B------:R-:W-:Y:S02]  /*6af0*/  F2FP.PACK_AB R18, R147, R51 ;  /* 0x000000339312723e */ /* 0x000fe400000000ff */
[----:B------:R-:W-:Y:S01]  /*6b00*/  F2FP.PACK_AB R19, R38, R39 ;  /* 0x000000272613723e */ /* 0x000fe200000000ff */
[----:B------:R-:W2:Y:S01]  /*6b10*/  SHFL.BFLY PT, R22, R47, 0x1, 0x1f ;  /* 0x0c201f002f167f89 */ /* 0x000ea200000e0000 */
[----:B------:R-:W-:-:S03]  /*6b20*/  UIADD3.X UR5, URZ, UR5, URZ, UP0, !UPT ;  /* 0x000000053f057290 */ /* 0x000fc600087fe43f */
[----:B------:R-:W3:Y:S01]  /*6b30*/  SHFL.BFLY PT, R21, R46, 0x1, 0x1f ;  /* 0x0c201f002e157f89 */ /* 0x000ee200000e0000 */
[----:B------:R-:W-:Y:S01]  /*6b40*/  HMMA.16816.F32 R84, R88, R70, R84 ;  /* 0x000000465854723c */ /* 0x000fe20000001854 */
[----:B------:R-:W-:-:S07]  /*6b50*/  ISETP.LE.U32.AND P0, PT, R251, UR4, PT ;  /* 0x00000004fb007c0c */ /* 0x000fce000bf03070 */
[----:B------:R-:W-:Y:S08]  /*6b60*/  HMMA.16816.F32 R88, R88, R26, R80 ;  /* 0x0000001a5858723c */ /* 0x000ff00000001850 */
[C---:B------:R-:W-:Y:S08]  /*6b70*/  HMMA.16816.F32 R72, R16.reuse, R70, R72 ;  /* 0x000000461048723c */ /* 0x040ff00000001848 */
[----:B------:R-:W-:Y:S07]  /*6b80*/  HMMA.16816.F32 R80, R16, R26, R76 ;  /* 0x0000001a1050723c */ /* 0x000fee000000184c */
[----:B------:R-:W-:-:S05]  /*6b90*/  IMAD.U32 R16, RZ, RZ, UR5 ;  /* 0x00000005ff107e24 */ /* 0x000fca000f8e00ff */
[----:B------:R-:W-:Y:S01]  /*6ba0*/  ISETP.GE.U32.AND.EX P0, PT, R16, RZ, PT, P0 ;  /* 0x000000ff1000720c */ /* 0x000fe20003f06100 */
[----:B------:R-:W-:Y:S02]  /*6bb0*/  IMAD.MOV.U32 R24, RZ, RZ, 0x80 ;  /* 0x00000080ff187424 */ /* 0x000fe400078e00ff */
[----:B0-----:R-:W-:Y:S02]  /*6bc0*/  FADD R15, R44, R15 ;  /* 0x0000000f2c0f7221 */ /* 0x001fe40000000000 */
[----:B-1----:R-:W-:Y:S02]  /*6bd0*/  FADD R20, R45, R20 ;  /* 0x000000142d147221 */ /* 0x002fe40000000000 */
[----:B--2---:R-:W-:Y:S02]  /*6be0*/  FADD R47, R47, R22 ;  /* 0x000000162f2f7221 */ /* 0x004fe40000000000 */
[----:B---3--:R-:W-:Y:S01]  /*6bf0*/  FADD R46, R46, R21 ;  /* 0x000000152e2e7221 */ /* 0x008fe20000000000 */
[----:B------:R-:W-:Y:S01]  /*6c00*/  MOV R22, R0 ;  /* 0x0000000000167202 */ /* 0x000fe20000000f00 */
[----:B------:R-:W-:-:S02]  /*6c10*/  IMAD R5, R24, c[0x0][0x1b4], R5 ;  /* 0x00006d0018057a24 */ /* 0x000fc400078e0205 */
[----:B------:R-:W-:Y:S02]  /*6c20*/  IMAD R6, R24, c[0x0][0x1a4], R6 ;  /* 0x0000690018067a24 */ /* 0x000fe400078e0206 */
[----:B------:R-:W-:Y:S02]  /*6c30*/  FFMA R12, R23, R12, R15 ;  /* 0x0000000c170c7223 */ /* 0x000fe4000000000f */
[----:B------:R-:W-:Y:S02]  /*6c40*/  FFMA R11, R32, R11, R20 ;  /* 0x0000000b200b7223 */ /* 0x000fe40000000014 */
[----:B------:R-:W-:Y:S02]  /*6c50*/  FFMA R10, R100, R10, R47 ;  /* 0x0000000a640a7223 */ /* 0x000fe4000000002f */
[----:B------:R-:W-:Y:S02]  /*6c60*/  FFMA R9, R101, R9, R46 ;  /* 0x0000000965097223 */ /* 0x000fe4000000002e */
[----:B------:R-:W-:-:S02]  /*6c70*/  IMAD.MOV.U32 R79, RZ, RZ, R14 ;  /* 0x000000ffff4f7224 */ /* 0x000fc400078e000e */
[----:B------:R-:W-:Y:S02]  /*6c80*/  IMAD.MOV.U32 R61, RZ, RZ, R13 ;  /* 0x000000ffff3d7224 */ /* 0x000fe400078e000d */
[----:B------:R-:W-:Y:S01]  /*6c90*/  IMAD.MOV.U32 R66, RZ, RZ, R37 ;  /* 0x000000ffff427224 */ /* 0x000fe200078e0025 */
[----:B------:R-:W-:Y:S01]  /*6ca0*/  @P0 CALL.REL.NOINC `(.L_x_0) ;  /* 0x0000001000000944 */ /* 0x000fe20003c00000 */
[----:B------:R-:W-:Y:S05]  /*6cb0*/  BRA `(.L_x_1) ;  /* 0xffffa34000007947 */ /* 0x000fea000383ffff */
.L_x_0:
[----:B-1----:R-:W0:Y:S01]  /*6cc0*/  S2R R2, SR_TID.X ;  /* 0x0000000000027919 */ /* 0x002e220000002100 */
[----:B------:R-:W-:Y:S02]  /*6cd0*/  IMAD R17, R250, c[0x0][0x1c4], RZ ;  /* 0x00007100fa117a24 */ /* 0x000fe400078e02ff */
[----:B------:R-:W-:Y:S01]  /*6ce0*/  IMAD.MOV.U32 R23, RZ, RZ, R11 ;  /* 0x000000ffff177224 */ /* 0x000fe200078e000b */
[----:B------:R-:W1:Y:S01]  /*6cf0*/  S2R R52, SR_CTAID.Y ;  /* 0x0000000000347919 */ /* 0x000e620000002600 */
[----:B------:R-:W-:Y:S02]  /*6d00*/  IMAD.MOV.U32 R26, RZ, RZ, R12 ;  /* 0x000000ffff1a7224 */ /* 0x000fe400078e000c */
[C---:B------:R-:W-:Y:S01]  /*6d10*/  FMUL R4, R23.reuse, 8388608 ;  /* 0x4b00000017047820 */ /* 0x040fe20000400000 */
[----:B------:R-:W2:Y:S01]  /*6d20*/  S2R R5, SR_TID.X ;  /* 0x0000000000057919 */ /* 0x000ea20000002100 */
[----:B------:R-:W-:Y:S01]  /*6d30*/  FSETP.GEU.AND P6, PT, R23, 1.175494350822287508e-38, PT ;  /* 0x008000001700780b */ /* 0x000fe20003fce000 */
[----:B------:R-:W-:Y:S01]  /*6d40*/  IMAD.MOV.U32 R29, RZ, RZ, R10 ;  /* 0x000000ffff1d7224 */ /* 0x000fe200078e000a */
[----:B------:R-:W-:Y:S01]  /*6d50*/  FSETP.GEU.AND P3, PT, R26, 1.175494350822287508e-38, PT ;  /* 0x008000001a00780b */ /* 0x000fe20003f6e000 */
[----:B------:R-:W3:Y:S01]  /*6d60*/  S2R R54, SR_TID.X ;  /* 0x0000000000367919 */ /* 0x000ee20000002100 */
[----:B------:R-:W-:Y:S01]  /*6d70*/  FSEL R35, R4, R23, !P6 ;  /* 0x0000001704237208 */ /* 0x000fe20007000000 */
[C---:B------:R-:W-:Y:S01]  /*6d80*/  FMUL R4, R29.reuse, 8388608 ;  /* 0x4b0000001d047820 */ /* 0x040fe20000400000 */
[----:B------:R-:W-:Y:S01]  /*6d90*/  FSETP.GEU.AND P0, PT, R29, 1.175494350822287508e-38, PT ;  /* 0x008000001d00780b */ /* 0x000fe20003f0e000 */
[----:B------:R-:W-:Y:S01]  /*6da0*/  IMAD.MOV.U32 R21, RZ, RZ, R9 ;  /* 0x000000ffff157224 */ /* 0x000fe200078e0009 */
[----:B------:R-:W-:Y:S01]  /*6db0*/  BAR.SYNC.DEFER_BLOCKING 0x0 ;  /* 0x0000000000007b1d */ /* 0x000fe20000010000 */
[----:B------:R-:W-:Y:S01]  /*6dc0*/  IMAD.MOV.U32 R51, RZ, RZ, c[0x0][0x1c8] ;  /* 0x00007200ff337624 */ /* 0x000fe200078e00ff */
[----:B------:R-:W-:Y:S01]  /*6dd0*/  FSEL R39, R4, R29, !P0 ;  /* 0x0000001d04277208 */ /* 0x000fe20004000000 */
[C---:B------:R-:W-:Y:S01]  /*6de0*/  FMUL R4, R21.reuse, 8388608 ;  /* 0x4b00000015047820 */ /* 0x040fe20000400000 */
[----:B------:R-:W-:Y:S01]  /*6df0*/  FSETP.GEU.AND P1, PT, R21, 1.175494350822287508e-38, PT ;  /* 0x008000001500780b */ /* 0x000fe20003f2e000 */
[----:B------:R-:W-:Y:S01]  /*6e00*/  IMAD R53, R51, 0x12, RZ ;  /* 0x0000001233357824 */ /* 0x000fe200078e02ff */
[----:B------:R-:W-:Y:S01]  /*6e10*/  FSETP.GEU.AND P2, PT, |R21|, 1.175494350822287508e-38, PT ;  /* 0x008000001500780b */ /* 0x000fe20003f4e200 */
[C---:B------:R-:W-:Y:S01]  /*6e20*/  IMAD R55, R51.reuse, 0x14, RZ ;  /* 0x0000001433377824 */ /* 0x040fe200078e02ff */
[C---:B0-----:R-:W-:Y:S01]  /*6e30*/  LOP3.LUT R3, R2.reuse, 0xe0, RZ, 0xc0, !PT ;  /* 0x000000e002037812 */ /* 0x041fe200078ec0ff */
[C---:B------:R-:W-:Y:S01]  /*6e40*/  IMAD R57, R51.reuse, 0x16, RZ ;  /* 0x0000001633397824 */ /* 0x040fe200078e02ff */
[----:B------:R-:W-:Y:S01]  /*6e50*/  LOP3.LUT R2, R2, 0xf, RZ, 0xc0, !PT ;  /* 0x0000000f02027812 */ /* 0x000fe200078ec0ff */
[----:B-1----:R-:W-:Y:S01]  /*6e60*/  IMAD R15, R52, c[0x0][0x1c0], RZ ;  /* 0x00007000340f7a24 */ /* 0x002fe200078e02ff */
[----:B------:R-:W-:Y:S01]  /*6e70*/  FSEL R43, R4, R21, !P1 ;  /* 0x00000015042b7208 */ /* 0x000fe20004800000 */
[----:B------:R-:W-:Y:S01]  /*6e80*/  IMAD R59, R51, 0x18, RZ ;  /* 0x00000018333b7824 */ /* 0x000fe200078e02ff */
[----:B------:R-:W-:Y:S01]  /*6e90*/  FSEL R4, RZ, -23, P3 ;  /* 0xc1b80000ff047808 */ /* 0x000fe20001800000 */
[----:B------:R-:W-:Y:S01]  /*6ea0*/  IMAD R20, R2, 0x2, R3 ;  /* 0x0000000202147824 */ /* 0x000fe200078e0203 */
[----:B------:R-:W-:Y:S01]  /*6eb0*/  SHF.L.U32 R3, R17, 0x1, RZ ;  /* 0x0000000111037819 */ /* 0x000fe200000006ff */
[----:B------:R-:W-:Y:S01]  /*6ec0*/  IMAD.SHL.U32 R2, R15, 0x2, RZ ;  /* 0x000000020f027824 */ /* 0x000fe200078e00ff */
[----:B--2---:R-:W-:Y:S01]  /*6ed0*/  LOP3.LUT R5, R5, 0x3, RZ, 0xc0, !PT ;  /* 0x0000000305057812 */ /* 0x004fe200078ec0ff */
[C---:B---3--:R-:W-:Y:S01]  /*6ee0*/  IMAD.SHL.U32 R7, R54.reuse, 0x8, RZ ;  /* 0x0000000836077824 */ /* 0x048fe200078e00ff */
[----:B------:R-:W-:Y:S01]  /*6ef0*/  LOP3.LUT R9, R54, 0xc, RZ, 0xc0, !PT ;  /* 0x0000000c36097812 */ /* 0x000fe200078ec0ff */
[----:B------:R-:W-:Y:S01]  /*6f00*/  IMAD.HI R15, R15, 0x2, RZ ;  /* 0x000000020f0f7827 */ /* 0x000fe200078e02ff */
[----:B------:R-:W-:-:S02]  /*6f10*/  IADD3 R2, P4, P5, R3, c[0x0][0x178], R2 ;  /* 0x00005e0003027a10 */ /* 0x000fc40007d9e002 */
[----:B------:R-:W-:Y:S01]  /*6f20*/  SHF.L.U32 R5, R5, 0x5, RZ ;  /* 0x0000000505057819 */ /* 0x000fe200000006ff */
[----:B------:R-:W-:Y:S01]  /*6f30*/  FMUL R3, R26, 8388608 ;  /* 0x4b0000001a037820 */ /* 0x000fe20000400000 */
[----:B------:R-:W-:Y:S01]  /*6f40*/  LOP3.LUT R6, R54, 0xf0, RZ, 0xc0, !PT ;  /* 0x000000f036067812 */ /* 0x000fe200078ec0ff */
[----:B------:R-:W-:Y:S01]  /*6f50*/  IMAD.SHL.U32 R20, R20, 0x4, RZ ;  /* 0x0000000414147824 */ /* 0x000fe200078e00ff */
[----:B------:R-:W-:Y:S01]  /*6f60*/  LOP3.LUT R11, R7, 0x38, RZ, 0xc0, !PT ;  /* 0x00000038070b7812 */ /* 0x000fe200078ec0ff */
[----:B------:R-:W-:Y:S01]  /*6f70*/  IMAD R19, R9, 0x2, R5 ;  /* 0x0000000209137824 */ /* 0x000fe200078e0205 */
[----:B------:R-:W-:Y:S01]  /*6f80*/  FSEL R33, R3, R26, !P3 ;  /* 0x0000001a03217208 */ /* 0x000fe20005800000 */
[----:B------:R-:W-:Y:S01]  /*6f90*/  IMAD R34, R9, 0x40, R6 ;  /* 0x0000004009227824 */ /* 0x000fe200078e0206 */
[----:B------:R-:W-:Y:S01]  /*6fa0*/  FSETP.GT.AND P3, PT, |R21|, 8.50705917302346158658e+37, PT ;  /* 0x7e8000001500780b */ /* 0x000fe20003f64200 */
[----:B------:R-:W-:Y:S01]  /*6fb0*/  IMAD R22, R6, 0x4, R11 ;  /* 0x0000000406167824 */ /* 0x000fe200078e020b */
[----:B------:R-:W-:Y:S01]  /*6fc0*/  IADD3 R3, R33, -0x3f3504f3, RZ ;  /* 0xc0cafb0d21037810 */ /* 0x000fe20007ffe0ff */
[----:B------:R-:W-:Y:S01]  /*6fd0*/  IMAD.HI R6, R17, 0x2, RZ ;  /* 0x0000000211067827 */ /* 0x000fe200078e02ff */
[----:B------:R-:W-:-:S02]  /*6fe0*/  SHF.R.U32.HI R18, RZ, 0x1, R54 ;  /* 0x00000001ff127819 */ /* 0x000fc40000011636 */
[----:B------:R-:W-:Y:S01]  /*6ff0*/  LOP3.LUT R5, R3, 0xff800000, RZ, 0xc0, !PT ;  /* 0xff80000003057812 */ /* 0x000fe200078ec0ff */
[----:B------:R-:W-:Y:S01]  /*7000*/  IMAD.U32 R34, R34, 0x8, R19 ;  /* 0x0000000822227824 */ /* 0x000fe200078e0013 */
[----:B------:R-:W-:Y:S01]  /*7010*/  IADD3 R3, R35, -0x3f3504f3, RZ ;  /* 0xc0cafb0d23037810 */ /* 0x000fe20007ffe0ff */
[C---:B------:R-:W-:Y:S01]  /*7020*/  IMAD R61, R51.reuse, 0x1a, RZ ;  /* 0x0000001a333d7824 */ /* 0x040fe200078e02ff */
[----:B------:R-:W0:Y:S01]  /*7030*/  I2F R7, R5 ;  /* 0x0000000500077306 */ /* 0x000e220000201400 */
[----:B------:R-:W-:Y:S01]  /*7040*/  LOP3.LUT R17, R18, 0x4, RZ, 0xc0, !PT ;  /* 0x0000000412117812 */ /* 0x000fe200078ec0ff */
[----:B------:R-:W-:Y:S01]  /*7050*/  IMAD R63, R51, 0x1c, RZ ;  /* 0x0000001c333f7824 */ /* 0x000fe200078e02ff */
[----:B------:R-:W-:Y:S01]  /*7060*/  LOP3.LUT R8, R3, 0xff800000, RZ, 0xc0, !PT ;  /* 0xff80000003087812 */ /* 0x000fe200078ec0ff */
[----:B------:R-:W-:Y:S01]  /*7070*/  @P3 FMUL R21, R21, 0.25 ;  /* 0x3e80000015153820 */ /* 0x000fe20000400000 */
[----:B------:R-:W-:Y:S01]  /*7080*/  IADD3 R3, R39, -0x3f3504f3, RZ ;  /* 0xc0cafb0d27037810 */ /* 0x000fe20007ffe0ff */
[----:B------:R-:W-:Y:S01]  /*7090*/  @P3 FMUL R83, R83, 0.25 ;  /* 0x3e80000053533820 */ /* 0x000fe20000400000 */
[----:B------:R-:W-:Y:S01]  /*70a0*/  SHF.R.S32.HI R11, RZ, 0x4, R54 ;  /* 0x00000004ff0b7819 */ /* 0x000fe20000011436 */
[----:B------:R-:W1:Y:S01]  /*70b0*/  I2F R9, R8 ;  /* 0x0000000800097306 */ /* 0x000e620000201400 */
[----:B------:R-:W-:Y:S01]  /*70c0*/  LOP3.LUT R10, R3, 0xff800000, RZ, 0xc0, !PT ;  /* 0xff800000030a7812 */ /* 0x000fe200078ec0ff */
[----:B------:R-:W-:Y:S01]  /*70d0*/  @P3 FMUL R82, R82, 0.25 ;  /* 0x3e80000052523820 */ /* 0x000fe20000400000 */
[----:B------:R-:W-:Y:S01]  /*70e0*/  IADD3 R3, R43, -0x3f3504f3, RZ ;  /* 0xc0cafb0d2b037810 */ /* 0x000fe20007ffe0ff */
[----:B------:R-:W-:Y:S01]  /*70f0*/  @P3 FMUL R75, R75, 0.25 ;  /* 0x3e8000004b4b3820 */ /* 0x000fe20000400000 */
[----:B------:R-:W-:Y:S01]  /*7100*/  SGXT R11, R11, 0x1 ;  /* 0x000000010b0b781a */ /* 0x000fe20000000200 */
[----:B------:R-:W-:Y:S01]  /*7110*/  @P3 FMUL R74, R74, 0.25 ;  /* 0x3e8000004a4a3820 */ /* 0x000fe20000400000 */
[----:B------:R-:W-:Y:S01]  /*7120*/  LOP3.LUT R16, R3, 0xff800000, RZ, 0xc0, !PT ;  /* 0xff80000003107812 */ /* 0x000fe200078ec0ff */
[----:B0-----:R-:W-:Y:S01]  /*7130*/  FFMA.FTZ R4, R7, 1.1920928955078125e-07, R4 ;  /* 0x3400000007047823 */ /* 0x001fe20000010004 */
[----:B------:R-:W-:Y:S01]  /*7140*/  IADD3.X R3, R6, c[0x0][0x17c], R15, P4, P5 ;  /* 0x00005f0006037a10 */ /* 0x000fe200027ea40f */
[----:B------:R-:W-:Y:S01]  /*7150*/  @!P2 FMUL R21, R21, 16777216 ;  /* 0x4b8000001515a820 */ /* 0x000fe20000400000 */
[----:B------:R-:W-:Y:S01]  /*7160*/  FSETP.GT.AND P4, PT, |R23|, 8.50705917302346158658e+37, PT ;  /* 0x7e8000001700780b */ /* 0x000fe20003f84200 */
[----:B------:R-:W0:Y:S01]  /*7170*/  I2F R18, R16 ;  /* 0x0000001000127306 */ /* 0x000e220000201400 */
[----:B------:R-:W-:Y:S01]  /*7180*/  FSEL R6, RZ, -23, P6 ;  /* 0xc1b80000ff067808 */ /* 0x000fe20003000000 */
[----:B------:R-:W-:Y:S01]  /*7190*/  @!P2 FMUL R83, R83, 16777216 ;  /* 0x4b8000005353a820 */ /* 0x000fe20000400000 */
[----:B------:R-:W-:Y:S01]  /*71a0*/  FSEL R7, RZ, -23, P0 ;  /* 0xc1b80000ff077808 */ /* 0x000fe20000000000 */
[----:B------:R-:W-:Y:S01]  /*71b0*/  @!P2 FMUL R82, R82, 16777216 ;  /* 0x4b8000005252a820 */ /* 0x000fe20000400000 */
[----:B------:R-:W-:Y:S01]  /*71c0*/  FSETP.GT.AND P5, PT, |R26|, 8.50705917302346158658e+37, PT ;  /* 0x7e8000001a00780b */ /* 0x000fe20003fa4200 */
[----:B-1----:R-:W-:Y:S01]  /*71d0*/  FFMA.FTZ R9, R9, 1.1920928955078125e-07, R6 ;  /* 0x3400000009097823 */ /* 0x002fe20000010006 */
[----:B------:R-:W-:Y:S01]  /*71e0*/  FSETP.GT.AND P0, PT, |R29|, 8.50705917302346158658e+37, PT ;  /* 0x7e8000001d00780b */ /* 0x000fe20003f04200 */
[----:B------:R-:W1:Y:S01]  /*71f0*/  I2F R12, R10 ;  /* 0x0000000a000c7306 */ /* 0x000e620000201400 */
[----:B------:R-:W-:Y:S01]  /*7200*/  FSETP.GEU.AND P6, PT, |R23|, 1.175494350822287508e-38, PT ;  /* 0x008000001700780b */ /* 0x000fe20003fce200 */
[----:B------:R-:W-:Y:S01]  /*7210*/  @!P2 FMUL R75, R75, 16777216 ;  /* 0x4b8000004b4ba820 */ /* 0x000fe20000400000 */
[----:B------:R-:W-:Y:S01]  /*7220*/  FSEL R15, RZ, -23, P1 ;  /* 0xc1b80000ff0f7808 */ /* 0x000fe20000800000 */
[----:B------:R-:W-:Y:S01]  /*7230*/  @!P2 FMUL R74, R74, 16777216 ;  /* 0x4b8000004a4aa820 */ /* 0x000fe20000400000 */
[----:B------:R-:W-:Y:S01]  /*7240*/  FSETP.GEU.AND P1, PT, |R26|, 1.175494350822287508e-38, PT ;  /* 0x008000001a00780b */ /* 0x000fe20003f2e200 */
[----:B------:R-:W-:Y:S01]  /*7250*/  @P4 FMUL R23, R23, 0.25 ;  /* 0x3e80000017174820 */ /* 0x000fe20000400000 */
[----:B------:R-:W-:Y:S01]  /*7260*/  FSETP.GEU.AND P2, PT, |R29|, 1.175494350822287508e-38, PT ;  /* 0x008000001d00780b */ /* 0x000fe20003f4e200 */
[----:B------:R-:W2:Y:S01]  /*7270*/  MUFU.RCP R6, R21 ;  /* 0x0000001500067308 */ /* 0x000ea20000001000 */
[----:B0-----:R-:W-:Y:S01]  /*7280*/  FFMA.FTZ R18, R18, 1.1920928955078125e-07, R15 ;  /* 0x3400000012127823 */ /* 0x001fe2000001000f */
[----:B------:R-:W-:Y:S01]  /*7290*/  LOP3.LUT R32, R20, 0x808, R11, 0x78, !PT ;  /* 0x0000080814207812 */ /* 0x000fe200078e780b */
[----:B------:R-:W-:Y:S01]  /*72a0*/  @P5 FMUL R26, R26, 0.25 ;  /* 0x3e8000001a1a5820 */ /* 0x000fe20000400000 */
[----:B------:R-:W-:Y:S01]  /*72b0*/  IADD3 R41, R17, R22, RZ ;  /* 0x0000001611297210 */ /* 0x000fe20007ffe0ff */
[----:B------:R-:W-:Y:S01]  /*72c0*/  @P0 FMUL R29, R29, 0.25 ;  /* 0x3e8000001d1d0820 */ /* 0x000fe20000400000 */
[----:B------:R-:W-:Y:S01]  /*72d0*/  FSETP.NEU.AND P3, PT, R33, RZ, PT ;  /* 0x000000ff2100720b */ /* 0x000fe20003f6d000 */
[----:B------:R-:W-:-:S02]  /*72e0*/  @!P6 FMUL R23, R23, 16777216 ;  /* 0x4b8000001717e820 */ /* 0x000fc40000400000 */
[----:B-1----:R-:W-:Y:S02]  /*72f0*/  FFMA.FTZ R11, R12, 1.1920928955078125e-07, R7 ;  /* 0x340000000c0b7823 */ /* 0x002fe40000010007 */
[----:B------:R-:W-:Y:S01]  /*7300*/  @!P1 FMUL R26, R26, 16777216 ;  /* 0x4b8000001a1a9820 */ /* 0x000fe20000400000 */
[----:B------:R-:W0:Y:S01]  /*7310*/  MUFU.RCP R15, R23 ;  /* 0x00000017000f7308 */ /* 0x000e220000001000 */
[----:B------:R-:W-:Y:S02]  /*7320*/  @!P2 FMUL R29, R29, 16777216 ;  /* 0x4b8000001d1da820 */ /* 0x000fe40000400000 */
[----:B------:R-:W-:Y:S02]  /*7330*/  @P4 FMUL R87, R87, 0.25 ;  /* 0x3e80000057574820 */ /* 0x000fe40000400000 */
[C---:B--2---:R-:W-:Y:S02]  /*7340*/  FMUL R7, R6.reuse, R83 ;  /* 0x0000005306077220 */ /* 0x044fe40000400000 */
[C---:B------:R-:W-:Y:S01]  /*7350*/  FMUL R12, R6.reuse, R82 ;  /* 0x00000052060c7220 */ /* 0x040fe20000400000 */
[----:B------:R-:W1:Y:S01]  /*7360*/  MUFU.RCP R19, R26 ;  /* 0x0000001a00137308 */ /* 0x000e620000001000 */
[----:B------:R-:W-:-:S02]  /*7370*/  FMUL R17, R6, R75 ;  /* 0x0000004b06117220 */ /* 0x000fc40000400000 */
[----:B------:R-:W-:Y:S02]  /*7380*/  FMUL R22, R6, R74 ;  /* 0x0000004a06167220 */ /* 0x000fe40000400000 */
[----:B------:R-:W-:Y:S02]  /*7390*/  @P4 FMUL R86, R86, 0.25 ;  /* 0x3e80000056564820 */ /* 0x000fe40000400000 */
[----:B------:R-:W-:Y:S01]  /*73a0*/  @P4 FMUL R91, R91, 0.25 ;  /* 0x3e8000005b5b4820 */ /* 0x000fe20000400000 */
[----:B------:R2:W3:Y:S01]  /*73b0*/  MUFU.RCP R6, R29 ;  /* 0x0000001d00067308 */ /* 0x0004e20000001000 */
[----:B------:R-:W-:Y:S01]  /*73c0*/  @P4 FMUL R90, R90, 0.25 ;  /* 0x3e8000005a5a4820 */ /* 0x000fe20000400000 */
[----:B------:R-:W-:Y:S01]  /*73d0*/  F2FP.PACK_AB R22, R17, R22 ;  /* 0x000000161116723e */ /* 0x000fe200000000ff */
[----:B------:R-:W-:Y:S01]  /*73e0*/  @P5 FMUL R89, R89, 0.25 ;  /* 0x3e80000059595820 */ /* 0x000fe20000400000 */
[----:B------:R-:W-:Y:S01]  /*73f0*/  ISETP.GE.U32.AND P4, PT, R43, 0x7f800000, PT ;  /* 0x7f8000002b00780c */ /* 0x000fe20003f86070 */
[----:B------:R-:W-:-:S02]  /*7400*/  @P5 FMUL R88, R88, 0.25 ;  /* 0x3e80000058585820 */ /* 0x000fc40000400000 */
[----:B------:R-:W-:Y:S02]  /*7410*/  @P5 FMUL R85, R85, 0.25 ;  /* 0x3e80000055555820 */ /* 0x000fe40000400000 */
[----:B------:R-:W-:Y:S01]  /*7420*/  @P5 FMUL R84, R84, 0.25 ;  /* 0x3e80000054545820 */ /* 0x000fe20000400000 */
[----:B------:R-:W-:Y:S01]  /*7430*/  ISETP.GE.U32.AND P5, PT, R39, 0x7f800000, PT ;  /* 0x7f8000002700780c */ /* 0x000fe20003fa6070 */
[----:B------:R-:W-:Y:S02]  /*7440*/  @P0 FMUL R81, R81, 0.25 ;  /* 0x3e80000051510820 */ /* 0x000fe40000400000 */
[----:B------:R-:W-:Y:S02]  /*7450*/  @P0 FMUL R80, R80, 0.25 ;  /* 0x3e80000050500820 */ /* 0x000fe40000400000 */
[----:B------:R-:W-:Y:S02]  /*7460*/  @P0 FMUL R73, R73, 0.25 ;  /* 0x3e80000049490820 */ /* 0x000fe40000400000 */
[----:B------:R-:W-:-:S02]  /*7470*/  @!P6 FMUL R87, R87, 16777216 ;  /* 0x4b8000005757e820 */ /* 0x000fc40000400000 */
[----:B------:R-:W-:Y:S02]  /*7480*/  @!P6 FMUL R86, R86, 16777216 ;  /* 0x4b8000005656e820 */ /* 0x000fe40000400000 */
[----:B------:R-:W-:Y:S01]  /*7490*/  @P0 FMUL R72, R72, 0.25 ;  /* 0x3e80000048480820 */ /* 0x000fe20000400000 */
[----:B------:R-:W-:Y:S01]  /*74a0*/  ISETP.GE.U32.AND P0, PT, R33, 0x7f800000, PT ;  /* 0x7f8000002100780c */ /* 0x000fe20003f06070 */
[----:B------:R-:W-:Y:S02]  /*74b0*/  @!P6 FMUL R91, R91, 16777216 ;  /* 0x4b8000005b5be820 */ /* 0x000fe40000400000 */
[----:B------:R-:W-:Y:S02]  /*74c0*/  @!P6 FMUL R90, R90, 16777216 ;  /* 0x4b8000005a5ae820 */ /* 0x000fe40000400000 */
[----:B------:R-:W-:Y:S02]  /*74d0*/  @!P1 FMUL R89, R89, 16777216 ;  /* 0x4b80000059599820 */ /* 0x000fe40000400000 */
[----:B------:R-:W-:-:S02]  /*74e0*/  @!P1 FMUL R88, R88, 16777216 ;  /* 0x4b80000058589820 */ /* 0x000fc40000400000 */
[----:B------:R-:W-:Y:S02]  /*74f0*/  @!P1 FMUL R85, R85, 16777216 ;  /* 0x4b80000055559820 */ /* 0x000fe40000400000 */
[----:B------:R-:W-:Y:S01]  /*7500*/  @!P1 FMUL R84, R84, 16777216 ;  /* 0x4b80000054549820 */ /* 0x000fe20000400000 */
[----:B------:R-:W-:Y:S01]  /*7510*/  ISETP.GE.U32.AND P1, PT, R35, 0x7f800000, PT ;  /* 0x7f8000002300780c */ /* 0x000fe20003f26070 */
[----:B------:R-:W-:Y:S02]  /*7520*/  @!P2 FMUL R81, R81, 16777216 ;  /* 0x4b8000005151a820 */ /* 0x000fe40000400000 */
[----:B------:R-:W-:Y:S02]  /*7530*/  @!P2 FMUL R80, R80, 16777216 ;  /* 0x4b8000005050a820 */ /* 0x000fe40000400000 */
[----:B------:R-:W-:Y:S02]  /*7540*/  @!P2 FMUL R73, R73, 16777216 ;  /* 0x4b8000004949a820 */ /* 0x000fe40000400000 */
[----:B0-----:R-:W-:-:S02]  /*7550*/  FMUL R25, R15, R87 ;  /* 0x000000570f197220 */ /* 0x001fc40000400000 */
[----:B------:R-:W-:Y:S02]  /*7560*/  FMUL R28, R15, R86 ;  /* 0x000000560f1c7220 */ /* 0x000fe40000400000 */
[----:B------:R-:W-:Y:S01]  /*7570*/  @!P2 FMUL R72, R72, 16777216 ;  /* 0x4b8000004848a820 */ /* 0x000fe20000400000 */
[----:B------:R-:W-:Y:S01]  /*7580*/  FSETP.NEU.AND P2, PT, R35, RZ, PT ;  /* 0x000000ff2300720b */ /* 0x000fe20003f4d000 */
[----:B------:R-:W-:Y:S01]  /*7590*/  FMUL R21, R15, R91 ;  /* 0x0000005b0f157220 */ /* 0x000fe20000400000 */
[----:B------:R-:W-:Y:S01]  /*75a0*/  F2FP.PACK_AB R28, R25, R28 ;  /* 0x0000001c191c723e */ /* 0x000fe200000000ff */
[----:B------:R-:W-:Y:S02]  /*75b0*/  FMUL R24, R15, R90 ;  /* 0x0000005a0f187220 */ /* 0x000fe40000400000 */
[C---:B-1----:R-:W-:Y:S02]  /*75c0*/  FMUL R23, R19.reuse, R89 ;  /* 0x0000005913177220 */ /* 0x042fe40000400000 */
[----:B------:R-:W-:Y:S01]  /*75d0*/  FMUL R26, R19, R88 ;  /* 0x00000058131a7220 */ /* 0x000fe20000400000 */
[----:B--2---:R-:W-:Y:S01]  /*75e0*/  F2FP.PACK_AB R29, R21, R24 ;  /* 0x00000018151d723e */ /* 0x004fe200000000ff */
[----:B------:R-:W-:-:S02]  /*75f0*/  FMUL R27, R19, R85 ;  /* 0x00000055131b7220 */ /* 0x000fc40000400000 */
[----:B------:R-:W-:Y:S01]  /*7600*/  FMUL R30, R19, R84 ;  /* 0x00000054131e7220 */ /* 0x000fe20000400000 */
[----:B------:R-:W-:Y:S01]  /*7610*/  F2FP.PACK_AB R31, R23, R26 ;  /* 0x0000001a171f723e */ /* 0x000fe200000000ff */
[----:B------:R-:W-:Y:S01]  /*7620*/  IMAD.IADD R5, R33, 0x1, -R5 ;  /* 0x0000000121057824 */ /* 0x000fe200078e0a05 */
[----:B------:R-:W-:Y:S01]  /*7630*/  F2FP.PACK_AB R23, R7, R12 ;  /* 0x0000000c0717723e */ /* 0x000fe200000000ff */
[C---:B---3--:R-:W-:Y:S01]  /*7640*/  FMUL R15, R6.reuse, R81 ;  /* 0x00000051060f7220 */ /* 0x048fe20000400000 */
[----:B------:R-:W-:Y:S01]  /*7650*/  F2FP.PACK_AB R30, R27, R30 ;  /* 0x0000001e1b1e723e */ /* 0x000fe200000000ff */
[----:B------:R-:W-:Y:S01]  /*7660*/  FMUL R20, R6, R80 ;  /* 0x0000005006147220 */ /* 0x000fe20000400000 */
[----:B------:R-:W-:Y:S01]  /*7670*/  LOP3.LUT R26, R34, 0x18, RZ, 0x3c, !PT ;  /* 0x00000018221a7812 */ /* 0x000fe200078e3cff */
[C---:B------:R-:W-:Y:S02]  /*7680*/  FMUL R19, R6.reuse, R73 ;  /* 0x0000004906137220 */ /* 0x040fe40000400000 */
[----:B------:R-:W-:Y:S01]  /*7690*/  IMAD.IADD R8, R35, 0x1, -R8 ;  /* 0x0000000123087824 */ /* 0x000fe200078e0a08 */
[----:B------:R-:W-:Y:S01]  /*76a0*/  F2FP.PACK_AB R21, R15, R20 ;  /* 0x000000140f15723e */ /* 0x000fe200000000ff */
[----:B------:R-:W-:Y:S01]  /*76b0*/  FMUL R6, R6, R72 ;  /* 0x0000004806067220 */ /* 0x000fe20000400000 */
[----:B------:R-:W-:Y:S01]  /*76c0*/  STS.64 [R32], R30 ;  /* 0x0000001e20007388 */ /* 0x000fe20000000a00 */
[----:B------:R-:W-:-:S02]  /*76d0*/  IMAD.MOV.U32 R25, RZ, RZ, 0x3dc6b27f ;  /* 0x3dc6b27fff197424 */ /* 0x000fc400078e00ff */
[----:B------:R-:W-:Y:S01]  /*76e0*/  FADD R5, R5, -1 ;  /* 0xbf80000005057421 */ /* 0x000fe20000000000 */
[----:B------:R-:W-:Y:S01]  /*76f0*/  F2FP.PACK_AB R20, R19, R6 ;  /* 0x000000061314723e */ /* 0x000fe200000000ff */
[----:B------:R-:W-:Y:S01]  /*7700*/  IMAD.IADD R10, R39, 0x1, -R10 ;  /* 0x00000001270a7824 */ /* 0x000fe200078e0a0a */
[----:B------:R-:W-:Y:S01]  /*7710*/  LOP3.LUT R19, R32, 0x10, RZ, 0x3c, !PT ;  /* 0x0000001020137812 */ /* 0x000fe200078e3cff */
[----:B------:R-:W-:Y:S02]  /*7720*/  FADD R8, R8, -1 ;  /* 0xbf80000008087421 */ /* 0x000fe40000000000 */
[----:B------:R-:W-:Y:S01]  /*7730*/  IMAD.IADD R16, R43, 0x1, -R16 ;  /* 0x000000012b107824 */ /* 0x000fe200078e0a10 */
[----:B------:R0:W-:Y:S01]  /*7740*/  STS.64 [R32+0x400], R20 ;  /* 0x0004001420007388 */ /* 0x0001e20000000a00 */
[-C--:B------:R-:W-:Y:S02]  /*7750*/  FFMA.FTZ R6, R5, R25.reuse, -0.16845393180847167969 ;  /* 0xbe2c7f3005067423 */ /* 0x080fe40000010019 */
[----:B------:R-:W-:Y:S01]  /*7760*/  FADD R10, R10, -1 ;  /* 0xbf8000000a0a7421 */ /* 0x000fe20000000000 */
[----:B------:R-:W-:Y:S01]  /*7770*/  STS.64 [R19+0x1000], R28 ;  /* 0x0010001c13007388 */ /* 0x000fe20000000a00 */
[----:B------:R-:W-:-:S02]  /*7780*/  FFMA.FTZ R7, R8, R25, -0.16845393180847167969 ;  /* 0xbe2c7f3008077423 */ /* 0x000fc40000010019 */
[----:B------:R-:W-:Y:S01]  /*7790*/  FADD R16, R16, -1 ;  /* 0xbf80000010107421 */ /* 0x000fe20000000000 */
[----:B------:R1:W-:Y:S01]  /*77a0*/  STS.64 [R19+0x1400], R22 ;  /* 0x0014001613007388 */ /* 0x0003e20000000a00 */
[C---:B------:R-:W-:Y:S02]  /*77b0*/  FFMA.FTZ R6, R5.reuse, R6, 0.1716887056827545166 ;  /* 0x3e2fcf2a05067423 */ /* 0x040fe40000010006 */
[----:B------:R-:W-:Y:S01]  /*77c0*/  FFMA.FTZ R15, R10, R25, -0.16845393180847167969 ;  /* 0xbe2c7f300a0f7423 */ /* 0x000fe20000010019 */
[----:B------:R-:W-:Y:S01]  /*77d0*/  BAR.SYNC.DEFER_BLOCKING 0x0 ;  /* 0x0000000000007b1d */ /* 0x000fe20000010000 */
[----:B------:R-:W-:Y:S01]  /*77e0*/  FFMA.FTZ R7, R8, R7, 0.1716887056827545166 ;  /* 0x3e2fcf2a08077423 */ /* 0x000fe20000010007 */
[----:B0-----:R-:W-:Y:S01]  /*77f0*/  LOP3.LUT R20, R34, 0x10, RZ, 0x3c, !PT ;  /* 0x0000001022147812 */ /* 0x001fe200078e3cff */
[----:B------:R-:W-:Y:S02]  /*7800*/  FFMA.FTZ R17, R16, R25, -0.16845393180847167969 ;  /* 0xbe2c7f3010117423 */ /* 0x000fe40000010019 */
[----:B------:R-:W-:-:S02]  /*7810*/  FFMA.FTZ R6, R5, R6, -0.17900948226451873779 ;  /* 0xbe374e4305067423 */ /* 0x000fc40000010006 */
[----:B------:R-:W-:Y:S02]  /*7820*/  FFMA.FTZ R15, R10, R15, 0.1716887056827545166 ;  /* 0x3e2fcf2a0a0f7423 */ /* 0x000fe4000001000f */
[----:B------:R-:W-:Y:S02]  /*7830*/  FFMA.FTZ R7, R8, R7, -0.17900948226451873779 ;  /* 0xbe374e4308077423 */ /* 0x000fe40000010007 */
[----:B------:R-:W-:Y:S02]  /*7840*/  FFMA.FTZ R17, R16, R17, 0.1716887056827545166 ;  /* 0x3e2fcf2a10117423 */ /* 0x000fe40000010011 */
[----:B------:R-:W-:Y:S02]  /*7850*/  FFMA.FTZ R6, R5, R6, 0.20512372255325317383 ;  /* 0x3e520bf405067423 */ /* 0x000fe40000010006 */
[----:B------:R-:W-:Y:S02]  /*7860*/  FFMA.FTZ R15, R10, R15, -0.17900948226451873779 ;  /* 0xbe374e430a0f7423 */ /* 0x000fe4000001000f */
[----:B------:R-:W-:-:S02]  /*7870*/  FFMA.FTZ R7, R8, R7, 0.20512372255325317383 ;  /* 0x3e520bf408077423 */ /* 0x000fc40000010007 */
[----:B------:R-:W-:Y:S02]  /*7880*/  FFMA.FTZ R17, R16, R17, -0.17900948226451873779 ;  /* 0xbe374e4310117423 */ /* 0x000fe40000010011 */
[C---:B------:R-:W-:Y:S02]  /*7890*/  FFMA.FTZ R6, R5.reuse, R6, -0.24046532809734344482 ;  /* 0xbe763c8b05067423 */ /* 0x040fe40000010006 */
[----:B------:R-:W-:Y:S01]  /*78a0*/  FFMA.FTZ R15, R10, R15, 0.20512372255325317383 ;  /* 0x3e520bf40a0f7423 */ /* 0x000fe2000001000f */
[----:B------:R-:W-:Y:S01]  /*78b0*/  LDS.64 R46, [R20] ;  /* 0x00000000142e7984 */ /* 0x000fe20000000a00 */
[----:B------:R-:W-:Y:S02]  /*78c0*/  FFMA.FTZ R7, R8, R7, -0.24046532809734344482 ;  /* 0xbe763c8b08077423 */ /* 0x000fe40000010007 */
[----:B------:R-:W-:Y:S01]  /*78d0*/  FFMA.FTZ R17, R16, R17, 0.20512372255325317383 ;  /* 0x3e520bf410117423 */ /* 0x000fe20000010011 */
[----:B------:R-:W-:Y:S01]  /*78e0*/  LDS.64 R48, [R26] ;  /* 0x000000001a307984 */ /* 0x000fe20000000a00 */
[----:B------:R-:W-:-:S02]  /*78f0*/  FFMA.FTZ R6, R5, R6, 0.28857114911079406738 ;  /* 0x3e93bf9905067423 */ /* 0x000fc40000010006 */
[----:B------:R-:W-:Y:S02]  /*7900*/  FFMA.FTZ R15, R10, R15, -0.24046532809734344482 ;  /* 0xbe763c8b0a0f7423 */ /* 0x000fe4000001000f */
[----:B------:R-:W-:Y:S02]  /*7910*/  FFMA.FTZ R7, R8, R7, 0.28857114911079406738 ;  /* 0x3e93bf9908077423 */ /* 0x000fe40000010007 */
[----:B------:R-:W-:Y:S02]  /*7920*/  FFMA.FTZ R17, R16, R17, -0.24046532809734344482 ;  /* 0xbe763c8b10117423 */ /* 0x000fe40000010011 */
[----:B------:R-:W-:Y:S02]  /*7930*/  FFMA.FTZ R6, R5, R6, -0.36067417263984680176 ;  /* 0xbeb8aa4905067423 */ /* 0x000fe40000010006 */
[----:B------:R-:W-:Y:S02]  /*7940*/  FFMA.FTZ R15, R10, R15, 0.28857114911079406738 ;  /* 0x3e93bf990a0f7423 */ /* 0x000fe4000001000f */
[----:B------:R-:W-:-:S02]  /*7950*/  FFMA.FTZ R7, R8, R7, -0.36067417263984680176 ;  /* 0xbeb8aa4908077423 */ /* 0x000fc40000010007 */
[----:B------:R-:W-:Y:S02]  /*7960*/  FFMA.FTZ R17, R16, R17, 0.28857114911079406738 ;  /* 0x3e93bf9910117423 */ /* 0x000fe40000010011 */
[C---:B------:R-:W-:Y:S02]  /*7970*/  FFMA.FTZ R6, R5.reuse, R6, 0.48089820146560668945 ;  /* 0x3ef6384a05067423 */ /* 0x040fe40000010006 */
[----:B------:R-:W-:Y:S02]  /*7980*/  FFMA.FTZ R15, R10, R15, -0.36067417263984680176 ;  /* 0xbeb8aa490a0f7423 */ /* 0x000fe4000001000f */
[----:B------:R-:W-:Y:S02]  /*7990*/  FFMA.FTZ R7, R8, R7, 0.48089820146560668945 ;  /* 0x3ef6384a08077423 */ /* 0x000fe40000010007 */
[----:B------:R-:W-:Y:S02]  /*79a0*/  FFMA.FTZ R17, R16, R17, -0.36067417263984680176 ;  /* 0xbeb8aa4910117423 */ /* 0x000fe40000010011 */
[----:B------:R-:W-:-:S02]  /*79b0*/  FFMA.FTZ R6, R5, R6, -0.72134751081466674805 ;  /* 0xbf38aa3b05067423 */ /* 0x000fc40000010006 */
[----:B------:R-:W-:Y:S02]  /*79c0*/  FFMA.FTZ R15, R10, R15, 0.48089820146560668945 ;  /* 0x3ef6384a0a0f7423 */ /* 0x000fe4000001000f */
[----:B------:R-:W-:Y:S02]  /*79d0*/  FFMA.FTZ R7, R8, R7, -0.72134751081466674805 ;  /* 0xbf38aa3b08077423 */ /* 0x000fe40000010007 */
[----:B------:R-:W-:Y:S02]  /*79e0*/  FFMA.FTZ R17, R16, R17, 0.48089820146560668945 ;  /* 0x3ef6384a10117423 */ /* 0x000fe40000010011 */
[----:B------:R-:W-:Y:S02]  /*79f0*/  FMUL R6, R5, R6 ;  /* 0x0000000605067220 */ /* 0x000fe40000400000 */
[----:B------:R-:W-:Y:S02]  /*7a00*/  FFMA.FTZ R15, R10, R15, -0.72134751081466674805 ;  /* 0xbf38aa3b0a0f7423 */ /* 0x000fe4000001000f */
[----:B------:R-:W-:-:S02]  /*7a10*/  FMUL R7, R8, R7 ;  /* 0x0000000708077220 */ /* 0x000fc40000400000 */
[----:B------:R-:W-:Y:S02]  /*7a20*/  FFMA.FTZ R17, R16, R17, -0.72134751081466674805 ;  /* 0xbf38aa3b10117423 */ /* 0x000fe40000010011 */
[C---:B------:R-:W-:Y:S02]  /*7a30*/  FMUL R6, R5.reuse, R6 ;  /* 0x0000000605067220 */ /* 0x040fe40000400000 */
[----:B------:R-:W-:Y:S02]  /*7a40*/  FMUL R15, R10, R15 ;  /* 0x0000000f0a0f7220 */ /* 0x000fe40000400000 */
[----:B------:R-:W-:Y:S02]  /*7a50*/  FMUL R7, R8, R7 ;  /* 0x0000000708077220 */ /* 0x000fe40000400000 */
[----:B------:R-:W-:Y:S02]  /*7a60*/  FMUL R17, R16, R17 ;  /* 0x0000001110117220 */ /* 0x000fe40000400000 */
[----:B------:R-:W-:-:S02]  /*7a70*/  FFMA.FTZ R5, R5, 1.4426950216293334961, R6 ;  /* 0x3fb8aa3b05057823 */ /* 0x000fc40000010006 */
[----:B------:R-:W-:Y:S02]  /*7a80*/  FMUL R15, R10, R15 ;  /* 0x0000000f0a0f7220 */ /* 0x000fe40000400000 */
[----:B------:R-:W-:Y:S02]  /*7a90*/  FFMA.FTZ R8, R8, 1.4426950216293334961, R7 ;  /* 0x3fb8aa3b08087823 */ /* 0x000fe40000010007 */
[----:B------:R-:W-:Y:S02]  /*7aa0*/  FMUL R17, R16, R17 ;  /* 0x0000001110117220 */ /* 0x000fe40000400000 */
[----:B------:R-:W-:Y:S02]  /*7ab0*/  @P1 IMAD.MOV.U32 R6, RZ, RZ, 0x7f800000 ;  /* 0x7f800000ff061424 */ /* 0x000fe400078e00ff */
[----:B------:R-:W-:Y:S02]  /*7ac0*/  FFMA.FTZ R10, R10, 1.4426950216293334961, R15 ;  /* 0x3fb8aa3b0a0a7823 */ /* 0x000fe4000001000f */
[----:B------:R-:W-:Y:S01]  /*7ad0*/  FADD R12, R4, R5 ;  /* 0x00000005040c7221 */ /* 0x000fe20000000000 */
[----:B------:R-:W-:Y:S01]  /*7ae0*/  @P0 MOV R4, 0x7f800000 ;  /* 0x7f80000000040802 */ /* 0x000fe20000000f00 */
[----:B------:R-:W-:-:S02]  /*7af0*/  FADD R15, R9, R8 ;  /* 0x00000008090f7221 */ /* 0x000fc40000000000 */
[----:B------:R-:W-:Y:S01]  /*7b00*/  FFMA.FTZ R17, R16, 1.4426950216293334961, R17 ;  /* 0x3fb8aa3b10117823 */ /* 0x000fe20000010011 */
[----:B------:R-:W-:Y:S01]  /*7b10*/  LOP3.LUT R16, R34, 0x8, RZ, 0x3c, !PT ;  /* 0x0000000822107812 */ /* 0x000fe200078e3cff */
[----:B------:R-:W-:Y:S01]  /*7b20*/  @P1 FFMA.FTZ R15, R35, R6, +INF ;  /* 0x7f800000230f1423 */ /* 0x000fe20000010006 */
[----:B------:R-:W-:Y:S01]  /*7b30*/  FSETP.NEU.AND P1, PT, R39, RZ, PT ;  /* 0x000000ff2700720b */ /* 0x000fe20003f2d000 */
[----:B------:R-:W-:Y:S02]  /*7b40*/  @P4 IMAD.MOV.U32 R6, RZ, RZ, 0x7f800000 ;  /* 0x7f800000ff064424 */ /* 0x000fe400078e00ff */
[----:B------:R-:W-:Y:S01]  /*7b50*/  FADD R40, R18, R17 ;  /* 0x0000001112287221 */ /* 0x000fe20000000000 */
[----:B------:R0:W-:Y:S01]  /*7b60*/  LDS.64 R44, [R16] ;  /* 0x00000000102c7984 */ /* 0x0001e20000000a00 */
[----:B------:R-:W-:Y:S01]  /*7b70*/  @P0 FFMA.FTZ R12, R33, R4, +INF ;  /* 0x7f800000210c0423 */ /* 0x000fe20000010004 */
[C---:B------:R-:W-:Y:S01]  /*7b80*/  FSETP.NEU.AND P0, PT, R43.reuse, RZ, PT ;  /* 0x000000ff2b00720b */ /* 0x040fe20003f0d000 */
[----:B------:R-:W-:Y:S01]  /*7b90*/  @P4 FFMA.FTZ R40, R43, R6, +INF ;  /* 0x7f8000002b284423 */ /* 0x000fe20000010006 */
[----:B------:R-:W-:Y:S01]  /*7ba0*/  FSEL R15, R15, -INF , P2 ;  /* 0xff8000000f0f7808 */ /* 0x000fe20001000000 */
[----:B------:R-:W2:Y:S01]  /*7bb0*/  LDS.64 R42, [R34] ;  /* 0x00000000222a7984 */ /* 0x000ea20000000a00 */
[----:B------:R-:W-:-:S02]  /*7bc0*/  @P5 IMAD.MOV.U32 R4, RZ, RZ, 0x7f800000 ;  /* 0x7f800000ff045424 */ /* 0x000fc400078e00ff */
[C---:B------:R-:W-:Y:S01]  /*7bd0*/  IMAD.SHL.U32 R7, R51.reuse, 0x2, RZ ;  /* 0x0000000233077824 */ /* 0x040fe200078e00ff */
[----:B------:R-:W-:Y:S01]  /*7be0*/  FSEL R40, R40, -INF , P0 ;  /* 0xff80000028287808 */ /* 0x000fe20000000000 */
[----:B-1----:R-:W-:Y:S02]  /*7bf0*/  IMAD R19, R51, 0x6, RZ ;  /* 0x0000000633137824 */ /* 0x002fe400078e02ff */
[----:B------:R-:W-:Y:S01]  /*7c00*/  FADD R36, R11, R10 ;  /* 0x0000000a0b247221 */ /* 0x000fe20000000000 */
[----:B------:R-:W-:Y:S01]  /*7c10*/  SHF.L.U32 R11, R51, 0x2, RZ ;  /* 0x00000002330b7819 */ /* 0x000fe200000006ff */
[----:B------:R-:W-:Y:S01]  /*7c20*/  @P5 FFMA.FTZ R36, R39, R4, +INF ;  /* 0x7f80000027245423 */ /* 0x000fe20000010004 */
[-C--:B------:R-:W-:Y:S01]  /*7c30*/  IADD3 R4, P4, R7, R2.reuse, RZ ;  /* 0x0000000207047210 */ /* 0x080fe20007f9e0ff */
[C---:B------:R-:W-:Y:S01]  /*7c40*/  IMAD R9, R51.reuse, 0x3, RZ ;  /* 0x0000000333097824 */ /* 0x040fe200078e02ff */
[CC--:B------:R-:W-:Y:S01]  /*7c50*/  LEA R6, P5, R51.reuse, R2.reuse, 0x2 ;  /* 0x0000000233067211 */ /* 0x0c0fe200078a10ff */
[----:B------:R-:W-:Y:S01]  /*7c60*/  IMAD R27, R51, 0xa, RZ ;  /* 0x0000000a331b7824 */ /* 0x000fe200078e02ff */
[-C--:B------:R-:W-:Y:S01]  /*7c70*/  IADD3 R8, P6, R19, R2.reuse, RZ ;  /* 0x0000000213087210 */ /* 0x080fe20007fde0ff */
[C---:B------:R-:W-:Y:S01]  /*7c80*/  IMAD R31, R51.reuse, 0xc, RZ ;  /* 0x0000000c331f7824 */ /* 0x040fe200078e02ff */
[CC--:B------:R-:W-:Y:S01]  /*7c90*/  LEA.HI.X.SX32 R5, R51.reuse, R3.reuse, 0x1, P4 ;  /* 0x0000000333057211 */ /* 0x0c0fe200020f0eff */
[----:B------:R-:W-:Y:S01]  /*7ca0*/  IMAD R17, R51, 0x5, RZ ;  /* 0x0000000533117824 */ /* 0x000fe200078e02ff */
[-C--:B------:R-:W-:Y:S01]  /*7cb0*/  LEA.HI.X.SX32 R7, R7, R3.reuse, 0x1, P5 ;  /* 0x0000000307077211 */ /* 0x080fe200028f0eff */
[----:B------:R-:W-:Y:S01]  /*7cc0*/  IMAD R35, R51, 0xe, RZ ;  /* 0x0000000e33237824 */ /* 0x000fe200078e02ff */
[-C--:B------:R-:W-:Y:S01]  /*7cd0*/  LEA.HI.X.SX32 R9, R9, R3.reuse, 0x1, P6 ;  /* 0x0000000309097211 */ /* 0x080fe200030f0eff */
[C---:B------:R-:W-:Y:S01]  /*7ce0*/  IMAD R21, R51.reuse, 0x7, RZ ;  /* 0x0000000733157824 */ /* 0x040fe200078e02ff */
[CC--:B------:R-:W-:Y:S01]  /*7cf0*/  LEA R10, P4, R51.reuse, R2.reuse, 0x3 ;  /* 0x00000002330a7211 */ /* 0x0c0fe200078818ff */
[----:B------:R-:W-:Y:S01]  /*7d00*/  IMAD.SHL.U32 R23, R51, 0x8, RZ ;  /* 0x0000000833177824 */ /* 0x000fe200078e00ff */
[-C--:B0-----:R-:W-:Y:S01]  /*7d10*/  IADD3 R16, P5, R27, R2.reuse, RZ ;  /* 0x000000021b107210 */ /* 0x081fe20007fbe0ff */
[----:B------:R-:W-:Y:S01]  /*7d20*/  IMAD R25, R51, 0x9, RZ ;  /* 0x0000000933197824 */ /* 0x000fe200078e02ff */
[-C--:B------:R-:W-:Y:S01]  /*7d30*/  IADD3 R18, P6, R31, R2.reuse, RZ ;  /* 0x000000021f127210 */ /* 0x080fe20007fde0ff */
[----:B------:R-:W-:Y:S01]  /*7d40*/  IMAD R29, R51, 0xb, RZ ;  /* 0x0000000b331d7824 */ /* 0x000fe200078e02ff */
[-C--:B------:R-:W-:Y:S01]  /*7d50*/  LEA.HI.X.SX32 R11, R11, R3.reuse, 0x1, P4 ;  /* 0x000000030b0b7211 */ /* 0x080fe200020f0eff */
[----:B------:R-:W-:Y:S01]  /*7d60*/  IMAD R65, R51, 0x1e, RZ ;  /* 0x0000001e33417824 */ /* 0x000fe200078e02ff */
[-C--:B------:R-:W-:Y:S01]  /*7d70*/  LEA.HI.X.SX32 R17, R17, R3.reuse, 0x1, P5 ;  /* 0x0000000311117211 */ /* 0x080fe200028f0eff */
[----:B------:R-:W-:Y:S01]  /*7d80*/  IMAD R33, R51, 0xd, RZ ;  /* 0x0000000d33217824 */ /* 0x000fe200078e02ff */
[----:B------:R-:W-:Y:S01]  /*7d90*/  LEA.HI.X.SX32 R19, R19, R3, 0x1, P6 ;  /* 0x0000000313137211 */ /* 0x000fe200030f0eff */
[----:B------:R-:W-:Y:S01]  /*7da0*/  IMAD R39, R51, 0xf, RZ ;  /* 0x0000000f33277824 */ /* 0x000fe200078e02ff */
[-C--:B------:R-:W-:Y:S01]  /*7db0*/  IADD3 R20, P4, R35, R2.reuse, RZ ;  /* 0x0000000223147210 */ /* 0x080fe20007f9e0ff */
[----:B------:R-:W-:Y:S01]  /*7dc0*/  IMAD.SHL.U32 R54, R54, 0x2, RZ ;  /* 0x0000000236367824 */ /* 0x000fe200078e00ff */
[-C--:B------:R-:W-:Y:S01]  /*7dd0*/  LEA R22, P5, R51, R2.reuse, 0x4 ;  /* 0x0000000233167211 */ /* 0x080fe200078a20ff */
[----:B------:R-:W-:Y:S01]  /*7de0*/  FFMA R37, R40, 0.69314718246459960938, R37 ;  /* 0x3f31721828257823 */ /* 0x000fe20000000025 */
[----:B------:R-:W-:-:S02]  /*7df0*/  IADD3 R24, P6, R53, R2, RZ ;  /* 0x0000000235187210 */ /* 0x000fc40007fde0ff */
[-C--:B------:R-:W-:Y:S01]  /*7e00*/  LEA.HI.X.SX32 R21, R21, R3.reuse, 0x1, P4 ;  /* 0x0000000315157211 */ /* 0x080fe200020f0eff */
[----:B--2---:R0:W-:Y:S01]  /*7e10*/  STG.E.U16 [R2.64], R42 ;  /* 0x0000002a02007986 */ /* 0x0041e2000c101506 */
[-C--:B------:R-:W-:Y:S02]  /*7e20*/  LEA.HI.X.SX32 R23, R23, R3.reuse, 0x1, P5 ;  /* 0x0000000317177211 */ /* 0x080fe400028f0eff */
[----:B------:R-:W-:Y:S02]  /*7e30*/  LEA.HI.X.SX32 R25, R25, R3, 0x1, P6 ;  /* 0x0000000319197211 */ /* 0x000fe400030f0eff */
[-C--:B------:R-:W-:Y:S02]  /*7e40*/  IADD3 R26, P4, R55, R2.reuse, RZ ;  /* 0x00000002371a7210 */ /* 0x080fe40007f9e0ff */
[-C--:B------:R-:W-:Y:S02]  /*7e50*/  IADD3 R28, P5, R57, R2.reuse, RZ ;  /* 0x00000002391c7210 */ /* 0x080fe40007fbe0ff */
[----:B------:R-:W-:-:S02]  /*7e60*/  IADD3 R30, P6, R59, R2, RZ ;  /* 0x000000023b1e7210 */ /* 0x000fc40007fde0ff */
[-C--:B------:R-:W-:Y:S02]  /*7e70*/  LEA.HI.X.SX32 R27, R27, R3.reuse, 0x1, P4 ;  /* 0x000000031b1b7211 */ /* 0x080fe400020f0eff */
[-C--:B------:R-:W-:Y:S02]  /*7e80*/  LEA.HI.X.SX32 R29, R29, R3.reuse, 0x1, P5 ;  /* 0x000000031d1d7211 */ /* 0x080fe400028f0eff */
[----:B------:R-:W-:Y:S02]  /*7e90*/  LEA.HI.X.SX32 R31, R31, R3, 0x1, P6 ;  /* 0x000000031f1f7211 */ /* 0x000fe400030f0eff */
[-C--:B------:R-:W-:Y:S02]  /*7ea0*/  IADD3 R32, P4, R61, R2.reuse, RZ ;  /* 0x000000023d207210 */ /* 0x080fe40007f9e0ff */
[-C--:B------:R-:W-:Y:S02]  /*7eb0*/  IADD3 R34, P5, R63, R2.reuse, RZ ;  /* 0x000000023f227210 */ /* 0x080fe40007fbe0ff */
[----:B------:R-:W-:-:S02]  /*7ec0*/  IADD3 R38, P6, R65, R2, RZ ;  /* 0x0000000241267210 */ /* 0x000fc40007fde0ff */
[----:B------:R-:W-:Y:S02]  /*7ed0*/  PRMT R50, R42, 0x7632, R50 ;  /* 0x000076322a327816 */ /* 0x000fe40000000032 */
[-C--:B------:R-:W-:Y:S02]  /*7ee0*/  LEA.HI.X.SX32 R33, R33, R3.reuse, 0x1, P4 ;  /* 0x0000000321217211 */ /* 0x080fe400020f0eff */
[-C--:B------:R-:W-:Y:S01]  /*7ef0*/  LEA.HI.X.SX32 R35, R35, R3.reuse, 0x1, P5 ;  /* 0x0000000323237211 */ /* 0x080fe200028f0eff */
[----:B------:R1:W-:Y:S01]  /*7f00*/  STG.E.U16 [R4.64], R50 ;  /* 0x0000003204007986 */ /* 0x0003e2000c101506 */
[----:B------:R-:W-:Y:S02]  /*7f10*/  LEA.HI.X.SX32 R39, R39, R3, 0x1, P6 ;  /* 0x0000000327277211 */ /* 0x000fe400030f0eff */
[----:B0-----:R-:W-:Y:S01]  /*7f20*/  PRMT R3, R44, 0x7632, R3 ;  /* 0x000076322c037816 */ /* 0x001fe20000000003 */
[----:B------:R0:W-:Y:S01]  /*7f30*/  STG.E.U16 [R6.64], R44 ;  /* 0x0000002c06007986 */ /* 0x0001e2000c101506 */
[----:B------:R-:W-:-:S02]  /*7f40*/  PRMT R2, R45, 0x7632, R2 ;  /* 0x000076322d027816 */ /* 0x000fc40000000002 */
[----:B------:R-:W-:Y:S01]  /*7f50*/  FSEL R36, R36, -INF , P1 ;  /* 0xff80000024247808 */ /* 0x000fe20000800000 */
[----:B------:R2:W-:Y:S01]  /*7f60*/  STG.E.U16 [R8.64], R3 ;  /* 0x0000000308007986 */ /* 0x0005e2000c101506 */
[----:B-1----:R-:W-:-:S03]  /*7f70*/  PRMT R5, R46, 0x7632, R5 ;  /* 0x000076322e057816 */ /* 0x002fc60000000005 */
[----:B------:R-:W-:Y:S01]  /*7f80*/  STG.E.U16 [R10.64], R46 ;  /* 0x0000002e0a007986 */ /* 0x000fe2000c101506 */
[----:B------:R-:W-:Y:S01]  /*7f90*/  FFMA R36, R36, 0.69314718246459960938, R13 ;  /* 0x3f31721824247823 */ /* 0x000fe2000000000d */
[----:B0-----:R-:W-:Y:S02]  /*7fa0*/  PRMT R7, R48, 0x7632, R7 ;  /* 0x0000763230077816 */ /* 0x001fe40000000007 */
[----:B------:R0:W-:Y:S01]  /*7fb0*/  STG.E.U16 [R16.64], R5 ;  /* 0x0000000510007986 */ /* 0x0001e2000c101506 */
[----:B------:R-:W-:Y:S02]  /*7fc0*/  LOP3.LUT R6, R54, 0x1f8, RZ, 0xc0, !PT ;  /* 0x000001f836067812 */ /* 0x000fe400078ec0ff */
[----:B--2---:R-:W-:Y:S01]  /*7fd0*/  PRMT R9, R43, 0x7632, R9 ;  /* 0x000076322b097816 */ /* 0x004fe20000000009 */
[----:B------:R1:W-:Y:S01]  /*7fe0*/  STG.E.U16 [R18.64], R48 ;  /* 0x0000003012007986 */ /* 0x0003e2000c101506 */
[----:B------:R-:W-:Y:S02]  /*7ff0*/  PRMT R8, R47, 0x7632, R8 ;  /* 0x000076322f087816 */ /* 0x000fe40000000008 */
[----:B------:R-:W-:Y:S01]  /*8000*/  FSEL R3, R12, -INF , P3 ;  /* 0xff8000000c037808 */ /* 0x000fe20001800000 */
[----:B------:R2:W-:Y:S04]  /*8010*/  STG.E.U16 [R20.64], R7 ;  /* 0x0000000714007986 */ /* 0x0005e8000c101506 */
[----:B------:R-:W-:Y:S01]  /*8020*/  STG.E.U16 [R22.64], R43 ;  /* 0x0000002b16007986 */ /* 0x000fe2000c101506 */
[----:B------:R-:W-:-:S02]  /*8030*/  FFMA R4, R3, 0.69314718246459960938, R0 ;  /* 0x3f31721803047823 */ /* 0x000fc40000000000 */
[----:B0-----:R-:W-:Y:S01]  /*8040*/  FFMA R5, R15, 0.69314718246459960938, R14 ;  /* 0x3f3172180f057823 */ /* 0x001fe2000000000e */
[----:B------:R-:W-:Y:S01]  /*8050*/  STG.E.U16 [R24.64], R9 ;  /* 0x0000000918007986 */ /* 0x000fe2000c101506 */
[----:B-1----:R-:W-:Y:S01]  /*8060*/  PRMT R19, R49, 0x7632, R19 ;  /* 0x0000763231137816 */ /* 0x002fe20000000013 */
[----:B------:R-:W-:Y:S02]  /*8070*/  IMAD R0, R52, c[0x0][0x1cc], RZ ;  /* 0x0000730034007a24 */ /* 0x000fe400078e02ff */
[----:B------:R-:W-:Y:S01]  /*8080*/  STG.E.U16 [R26.64], R45 ;  /* 0x0000002d1a007986 */ /* 0x000fe2000c101506 */
[C---:B------:R-:W-:Y:S02]  /*8090*/  IMAD.SHL.U32 R3, R250.reuse, 0x4, RZ ;  /* 0x00000004fa037824 */ /* 0x040fe400078e00ff */
[----:B--2---:R-:W-:Y:S01]  /*80a0*/  IMAD.HI R7, R250, 0x4, RZ ;  /* 0x00000004fa077827 */ /* 0x004fe200078e02ff */
[----:B------:R0:W-:Y:S04]  /*80b0*/  STG.E.U16 [R28.64], R2 ;  /* 0x000000021c007986 */ /* 0x0001e8000c101506 */
[----:B------:R-:W-:Y:S04]  /*80c0*/  STG.E.U16 [R30.64], R47 ;  /* 0x0000002f1e007986 */ /* 0x000fe8000c101506 */
[----:B------:R-:W-:Y:S04]  /*80d0*/  STG.E.U16 [R32.64], R8 ;  /* 0x0000000820007986 */ /* 0x000fe8000c101506 */
[----:B------:R-:W-:Y:S01]  /*80e0*/  STG.E.U16 [R34.64], R49 ;  /* 0x0000003122007986 */ /* 0x000fe2000c101506 */
[----:B0-----:R-:W-:-:S02]  /*80f0*/  IMAD.SHL.U32 R2, R0, 0x4, RZ ;  /* 0x0000000400027824 */ /* 0x001fc400078e00ff */
[----:B------:R-:W-:Y:S01]  /*8100*/  IMAD.HI R0, R0, 0x4, RZ ;  /* 0x0000000400007827 */ /* 0x000fe200078e02ff */
[----:B------:R-:W-:Y:S04]  /*8110*/  STG.E.U16 [R38.64], R19 ;  /* 0x0000001326007986 */ /* 0x000fe8000c101506 */
[----:B------:R-:W-:Y:S01]  /*8120*/  BAR.SYNC.DEFER_BLOCKING 0x0 ;  /* 0x0000000000007b1d */ /* 0x000fe20000010000 */
[----:B------:R-:W-:-:S04]  /*8130*/  IADD3 R2, P0, P1, R3, c[0x0][0x180], R2 ;  /* 0x0000600003027a10 */ /* 0x000fc8000791e002 */
[----:B------:R-:W-:Y:S01]  /*8140*/  IADD3.X R3, R7, c[0x0][0x184], R0, P0, P1 ;  /* 0x0000610007037a10 */ /* 0x000fe200007e2400 */
[----:B------:R-:W-:Y:S04]  /*8150*/  STS.64 [R6], R4 ;  /* 0x0000000406007388 */ /* 0x000fe80000000a00 */
[----:B------:R-:W-:Y:S04]  /*8160*/  STS.64 [R6+0x200], R36 ;  /* 0x0002002406007388 */ /* 0x000fe80000000a00 */
[----:B------:R-:W-:Y:S06]  /*8170*/  BAR.SYNC.DEFER_BLOCKING 0x0 ;  /* 0x0000000000007b1d */ /* 0x000fec0000010000 */
[----:B------:R-:W0:Y:S04]  /*8180*/  LDS R41, [R41] ;  /* 0x0000000029297984 */ /* 0x000e280000000800 */
[----:B0-----:R-:W-:Y:S01]  /*8190*/  STG.E [R2.64], R41 ;  /* 0x0000002902007986 */ /* 0x001fe2000c101906 */
[----:B------:R-:W-:Y:S05]  /*81a0*/  EXIT ;  /* 0x000000000000794d */ /* 0x000fea0003800000 */
.L_x_2:
[----:B------:R-:W-:-:S00]  /*81b0*/  BRA `(.L_x_2) ;  /* 0xfffffff000007947 */ /* 0x000fc0000383ffff */
[----:B------:R-:W-:-:S00]  /*81c0*/  NOP ;  /* 0x0000000000007918 */ /* 0x000fc00000000000 */
        /* <DEDUP_REMOVED lines=11> */
.L_x_3:


//--------------------- .nv.global.init           --------------------------
	.section	.nv.global.init,"aw",@progbits
.nv.global.init:
	.type		_$_str,@object
	.size		_$_str,(.L_0 - _$_str)
_$_str:
        /*0000*/ 	.byte	0x5f, 0x5f, 0x43, 0x55, 0x44, 0x41, 0x5f, 0x46, 0x54, 0x5a, 0x00
.L_0:


//--------------------- .nv.shared.attn_fwd       --------------------------
	.section	.nv.shared.attn_fwd,"aw",@nobits
	.sectionflags	@""
	.align	16
